//
// Generated by NVIDIA NVVM Compiler
//
// Compiler Build ID: CL-36424714
// Cuda compilation tools, release 13.0, V13.0.88
// Based on NVVM 20.0.0
//

.version 9.0
.target sm_100
.address_size 64

	// .globl	_Z11copy_matrixILi64ELi64EEvPKfjjPf
.extern .func  (.param .b32 func_retval0) vprintf
(
	.param .b64 vprintf_param_0,
	.param .b64 vprintf_param_1
)
;
.extern .func __assertfail
(
	.param .b64 __assertfail_param_0,
	.param .b64 __assertfail_param_1,
	.param .b32 __assertfail_param_2,
	.param .b64 __assertfail_param_3,
	.param .b64 __assertfail_param_4
)
;
.global .align 1 .b8 __unnamed_1[101] = {118, 111, 105, 100, 32, 99, 111, 112, 121, 95, 109, 97, 116, 114, 105, 120, 40, 99, 111, 110, 115, 116, 32, 102, 108, 111, 97, 116, 32, 42, 44, 32, 117, 110, 115, 105, 103, 110, 101, 100, 32, 105, 110, 116, 44, 32, 117, 110, 115, 105, 103, 110, 101, 100, 32, 105, 110, 116, 44, 32, 102, 108, 111, 97, 116, 32, 42, 41, 32, 91, 119, 105, 116, 104, 32, 105, 110, 116, 32, 66, 77, 32, 61, 32, 54, 52, 59, 32, 105, 110, 116, 32, 66, 75, 32, 61, 32, 54, 52, 93};
// _ZZ11copy_matrixILi64ELi64EEvPKfjjPfE2As has been demoted
.global .align 1 .b8 $str[29] = {103, 114, 105, 100, 68, 105, 109, 46, 120, 32, 61, 61, 32, 67, 69, 73, 76, 95, 68, 73, 86, 40, 75, 44, 32, 66, 75, 41};
.global .align 1 .b8 $str$1[27] = {47, 116, 109, 112, 47, 115, 97, 115, 115, 95, 99, 117, 95, 117, 53, 109, 98, 95, 57, 54, 56, 47, 107, 46, 99, 117};
.global .align 1 .b8 $str$2[29] = {103, 114, 105, 100, 68, 105, 109, 46, 121, 32, 61, 61, 32, 67, 69, 73, 76, 95, 68, 73, 86, 40, 77, 44, 32, 66, 77, 41};
.global .align 1 .b8 $str$4[14] = {232, 191, 152, 230, 178, 161, 229, 129, 154, 229, 145, 162, 10};

.visible .entry _Z11copy_matrixILi64ELi64EEvPKfjjPf(
	.param .u64 .ptr .align 1 _Z11copy_matrixILi64ELi64EEvPKfjjPf_param_0,
	.param .u32 _Z11copy_matrixILi64ELi64EEvPKfjjPf_param_1,
	.param .u32 _Z11copy_matrixILi64ELi64EEvPKfjjPf_param_2,
	.param .u64 .ptr .align 1 _Z11copy_matrixILi64ELi64EEvPKfjjPf_param_3
)
{
	.reg .pred 	%p<75>;
	.reg .b16 	%rs<8>;
	.reg .b32 	%r<416>;
	.reg .b32 	%f<181>;
	.reg .b64 	%rd<199>;
	// demoted variable
	.shared .align 4 .b8 _ZZ11copy_matrixILi64ELi64EEvPKfjjPfE2As[16384];
	ld.param.u64 	%rd3, [_Z11copy_matrixILi64ELi64EEvPKfjjPf_param_0];
	ld.param.u32 	%r154, [_Z11copy_matrixILi64ELi64EEvPKfjjPf_param_1];
	ld.param.u32 	%r155, [_Z11copy_matrixILi64ELi64EEvPKfjjPf_param_2];
	ld.param.u64 	%rd4, [_Z11copy_matrixILi64ELi64EEvPKfjjPf_param_3];
	cvta.to.global.u64 	%rd1, %rd3;
	cvta.to.global.u64 	%rd2, %rd4;
	mov.u32 	%r156, %nctaid.x;
	add.s32 	%r157, %r155, 63;
	shr.u32 	%r158, %r157, 6;
	setp.eq.s32 	%p1, %r156, %r158;
	@%p1 bra 	$L__BB0_2;
	mov.u64 	%rd5, $str;
	cvta.global.u64 	%rd6, %rd5;
	mov.u64 	%rd7, $str$1;
	cvta.global.u64 	%rd8, %rd7;
	mov.u64 	%rd9, __unnamed_1;
	cvta.global.u64 	%rd10, %rd9;
	{ // callseq 0, 0
	.param .b64 param0;
	st.param.b64 	[param0], %rd6;
	.param .b64 param1;
	st.param.b64 	[param1], %rd8;
	.param .b32 param2;
	st.param.b32 	[param2], 19;
	.param .b64 param3;
	st.param.b64 	[param3], %rd10;
	.param .b64 param4;
	st.param.b64 	[param4], 1;
	call.uni 
	__assertfail, 
	(
	param0, 
	param1, 
	param2, 
	param3, 
	param4
	);
	} // callseq 0
$L__BB0_2:
	mov.u32 	%r159, %nctaid.y;
	add.s32 	%r160, %r154, 63;
	shr.u32 	%r161, %r160, 6;
	setp.eq.s32 	%p2, %r159, %r161;
	@%p2 bra 	$L__BB0_4;
	mov.u64 	%rd11, $str$2;
	cvta.global.u64 	%rd12, %rd11;
	mov.u64 	%rd13, $str$1;
	cvta.global.u64 	%rd14, %rd13;
	mov.u64 	%rd15, __unnamed_1;
	cvta.global.u64 	%rd16, %rd15;
	{ // callseq 1, 0
	.param .b64 param0;
	st.param.b64 	[param0], %rd12;
	.param .b64 param1;
	st.param.b64 	[param1], %rd14;
	.param .b32 param2;
	st.param.b32 	[param2], 20;
	.param .b64 param3;
	st.param.b64 	[param3], %rd16;
	.param .b64 param4;
	st.param.b64 	[param4], 1;
	call.uni 
	__assertfail, 
	(
	param0, 
	param1, 
	param2, 
	param3, 
	param4
	);
	} // callseq 1
$L__BB0_4:
	mov.u32 	%r162, %ctaid.y;
	shl.b32 	%r1, %r162, 6;
	add.s32 	%r2, %r1, 64;
	mov.u32 	%r163, %ctaid.x;
	shl.b32 	%r3, %r163, 6;
	add.s32 	%r4, %r3, 64;
	mov.u32 	%r164, %tid.x;
	shr.u32 	%r5, %r164, 4;
	and.b32  	%r6, %r164, 15;
	mov.u32 	%r7, %ntid.x;
	cvt.u16.u32 	%rs2, %r7;
	div.u16 	%rs3, 1024, %rs2;
	div.u16 	%rs1, 64, %rs3;
	cvt.u32.u16 	%r8, %rs1;
	setp.gt.u32 	%p3, %r2, %r154;
	setp.gt.u32 	%p4, %r4, %r155;
	or.pred  	%p5, %p3, %p4;
	@%p5 bra 	$L__BB0_48;
	shl.b32 	%r9, %r6, 2;
	add.s32 	%r10, %r1, %r5;
	add.s32 	%r11, %r9, %r3;
	div.u16 	%rs6, 63, %rs1;
	add.s16 	%rs7, %rs6, 1;
	cvt.u32.u16 	%r12, %rs7;
	and.b32  	%r13, %r12, 3;
	setp.gt.u32 	%p57, %r7, 341;
	mov.b32 	%r394, 0;
	@%p57 bra 	$L__BB0_20;
	and.b32  	%r14, %r12, 124;
	mul.lo.s32 	%r264, %r155, %r5;
	and.b32  	%r15, %r264, 3;
	mov.b32 	%r394, 0;
	mov.u32 	%r393, %r394;
$L__BB0_7:
	setp.ne.s32 	%p58, %r15, 0;
	add.s32 	%r18, %r394, %r5;
	shl.b32 	%r265, %r18, 6;
	or.b32  	%r19, %r265, %r9;
	add.s32 	%r20, %r10, %r394;
	mad.lo.s32 	%r21, %r20, %r155, %r11;
	@%p58 bra 	$L__BB0_9;
	shl.b32 	%r272, %r19, 2;
	mov.u32 	%r273, _ZZ11copy_matrixILi64ELi64EEvPKfjjPfE2As;
	add.s32 	%r274, %r273, %r272;
	mul.wide.u32 	%rd107, %r21, 4;
	add.s64 	%rd108, %rd1, %rd107;
	ld.global.v4.f32 	{%f85, %f86, %f87, %f88}, [%rd108];
	st.shared.v4.f32 	[%r274], {%f85, %f86, %f87, %f88};
	bra.uni 	$L__BB0_10;
$L__BB0_9:
	mul.wide.u32 	%rd99, %r21, 4;
	add.s64 	%rd100, %rd1, %rd99;
	ld.global.f32 	%f81, [%rd100];
	shl.b32 	%r266, %r19, 2;
	mov.u32 	%r267, _ZZ11copy_matrixILi64ELi64EEvPKfjjPfE2As;
	add.s32 	%r268, %r267, %r266;
	st.shared.f32 	[%r268], %f81;
	add.s32 	%r269, %r21, 1;
	mul.wide.u32 	%rd101, %r269, 4;
	add.s64 	%rd102, %rd1, %rd101;
	ld.global.f32 	%f82, [%rd102];
	st.shared.f32 	[%r268+4], %f82;
	add.s32 	%r270, %r21, 2;
	mul.wide.u32 	%rd103, %r270, 4;
	add.s64 	%rd104, %rd1, %rd103;
	ld.global.f32 	%f83, [%rd104];
	st.shared.f32 	[%r268+8], %f83;
	add.s32 	%r271, %r21, 3;
	mul.wide.u32 	%rd105, %r271, 4;
	add.s64 	%rd106, %rd1, %rd105;
	ld.global.f32 	%f84, [%rd106];
	st.shared.f32 	[%r268+12], %f84;
$L__BB0_10:
	add.s32 	%r22, %r18, %r8;
	shl.b32 	%r275, %r22, 6;
	or.b32  	%r23, %r275, %r9;
	add.s32 	%r24, %r20, %r8;
	mul.lo.s32 	%r276, %r24, %r155;
	add.s32 	%r25, %r11, %r276;
	and.b32  	%r277, %r276, 3;
	setp.eq.s32 	%p59, %r277, 0;
	@%p59 bra 	$L__BB0_12;
	mul.wide.u32 	%rd109, %r25, 4;
	add.s64 	%rd110, %rd1, %rd109;
	ld.global.f32 	%f89, [%rd110];
	shl.b32 	%r278, %r23, 2;
	mov.u32 	%r279, _ZZ11copy_matrixILi64ELi64EEvPKfjjPfE2As;
	add.s32 	%r280, %r279, %r278;
	st.shared.f32 	[%r280], %f89;
	add.s32 	%r281, %r25, 1;
	mul.wide.u32 	%rd111, %r281, 4;
	add.s64 	%rd112, %rd1, %rd111;
	ld.global.f32 	%f90, [%rd112];
	st.shared.f32 	[%r280+4], %f90;
	add.s32 	%r282, %r25, 2;
	mul.wide.u32 	%rd113, %r282, 4;
	add.s64 	%rd114, %rd1, %rd113;
	ld.global.f32 	%f91, [%rd114];
	st.shared.f32 	[%r280+8], %f91;
	add.s32 	%r283, %r25, 3;
	mul.wide.u32 	%rd115, %r283, 4;
	add.s64 	%rd116, %rd1, %rd115;
	ld.global.f32 	%f92, [%rd116];
	st.shared.f32 	[%r280+12], %f92;
	bra.uni 	$L__BB0_13;
$L__BB0_12:
	shl.b32 	%r284, %r23, 2;
	mov.u32 	%r285, _ZZ11copy_matrixILi64ELi64EEvPKfjjPfE2As;
	add.s32 	%r286, %r285, %r284;
	mul.wide.u32 	%rd117, %r25, 4;
	add.s64 	%rd118, %rd1, %rd117;
	ld.global.v4.f32 	{%f93, %f94, %f95, %f96}, [%rd118];
	st.shared.v4.f32 	[%r286], {%f93, %f94, %f95, %f96};
$L__BB0_13:
	add.s32 	%r26, %r22, %r8;
	shl.b32 	%r287, %r26, 6;
	or.b32  	%r27, %r287, %r9;
	add.s32 	%r28, %r24, %r8;
	mul.lo.s32 	%r288, %r28, %r155;
	add.s32 	%r29, %r11, %r288;
	and.b32  	%r289, %r288, 3;
	setp.eq.s32 	%p60, %r289, 0;
	@%p60 bra 	$L__BB0_15;
	mul.wide.u32 	%rd119, %r29, 4;
	add.s64 	%rd120, %rd1, %rd119;
	ld.global.f32 	%f97, [%rd120];
	shl.b32 	%r290, %r27, 2;
	mov.u32 	%r291, _ZZ11copy_matrixILi64ELi64EEvPKfjjPfE2As;
	add.s32 	%r292, %r291, %r290;
	st.shared.f32 	[%r292], %f97;
	add.s32 	%r293, %r29, 1;
	mul.wide.u32 	%rd121, %r293, 4;
	add.s64 	%rd122, %rd1, %rd121;
	ld.global.f32 	%f98, [%rd122];
	st.shared.f32 	[%r292+4], %f98;
	add.s32 	%r294, %r29, 2;
	mul.wide.u32 	%rd123, %r294, 4;
	add.s64 	%rd124, %rd1, %rd123;
	ld.global.f32 	%f99, [%rd124];
	st.shared.f32 	[%r292+8], %f99;
	add.s32 	%r295, %r29, 3;
	mul.wide.u32 	%rd125, %r295, 4;
	add.s64 	%rd126, %rd1, %rd125;
	ld.global.f32 	%f100, [%rd126];
	st.shared.f32 	[%r292+12], %f100;
	bra.uni 	$L__BB0_16;
$L__BB0_15:
	shl.b32 	%r296, %r27, 2;
	mov.u32 	%r297, _ZZ11copy_matrixILi64ELi64EEvPKfjjPfE2As;
	add.s32 	%r298, %r297, %r296;
	mul.wide.u32 	%rd127, %r29, 4;
	add.s64 	%rd128, %rd1, %rd127;
	ld.global.v4.f32 	{%f101, %f102, %f103, %f104}, [%rd128];
	st.shared.v4.f32 	[%r298], {%f101, %f102, %f103, %f104};
$L__BB0_16:
	add.s32 	%r299, %r26, %r8;
	shl.b32 	%r300, %r299, 6;
	or.b32  	%r30, %r300, %r9;
	add.s32 	%r301, %r28, %r8;
	mul.lo.s32 	%r302, %r301, %r155;
	add.s32 	%r31, %r11, %r302;
	and.b32  	%r303, %r302, 3;
	setp.eq.s32 	%p61, %r303, 0;
	@%p61 bra 	$L__BB0_18;
	mul.wide.u32 	%rd129, %r31, 4;
	add.s64 	%rd130, %rd1, %rd129;
	ld.global.f32 	%f105, [%rd130];
	shl.b32 	%r304, %r30, 2;
	mov.u32 	%r305, _ZZ11copy_matrixILi64ELi64EEvPKfjjPfE2As;
	add.s32 	%r306, %r305, %r304;
	st.shared.f32 	[%r306], %f105;
	add.s32 	%r307, %r31, 1;
	mul.wide.u32 	%rd131, %r307, 4;
	add.s64 	%rd132, %rd1, %rd131;
	ld.global.f32 	%f106, [%rd132];
	st.shared.f32 	[%r306+4], %f106;
	add.s32 	%r308, %r31, 2;
	mul.wide.u32 	%rd133, %r308, 4;
	add.s64 	%rd134, %rd1, %rd133;
	ld.global.f32 	%f107, [%rd134];
	st.shared.f32 	[%r306+8], %f107;
	add.s32 	%r309, %r31, 3;
	mul.wide.u32 	%rd135, %r309, 4;
	add.s64 	%rd136, %rd1, %rd135;
	ld.global.f32 	%f108, [%rd136];
	st.shared.f32 	[%r306+12], %f108;
	bra.uni 	$L__BB0_19;
$L__BB0_18:
	shl.b32 	%r310, %r30, 2;
	mov.u32 	%r311, _ZZ11copy_matrixILi64ELi64EEvPKfjjPfE2As;
	add.s32 	%r312, %r311, %r310;
	mul.wide.u32 	%rd137, %r31, 4;
	add.s64 	%rd138, %rd1, %rd137;
	ld.global.v4.f32 	{%f109, %f110, %f111, %f112}, [%rd138];
	st.shared.v4.f32 	[%r312], {%f109, %f110, %f111, %f112};
$L__BB0_19:
	shl.b32 	%r313, %r8, 2;
	add.s32 	%r394, %r313, %r394;
	add.s32 	%r393, %r393, 4;
	setp.ne.s32 	%p62, %r393, %r14;
	@%p62 bra 	$L__BB0_7;
$L__BB0_20:
	setp.eq.s32 	%p63, %r13, 0;
	@%p63 bra 	$L__BB0_26;
	add.s32 	%r314, %r394, %r5;
	add.s32 	%r315, %r314, %r1;
	mul.lo.s32 	%r316, %r155, %r315;
	add.s32 	%r398, %r316, 1;
	mul.lo.s32 	%r36, %r155, %r8;
	add.s32 	%r317, %r316, %r3;
	add.s32 	%r397, %r317, %r9;
	shl.b32 	%r318, %r314, 8;
	shl.b32 	%r319, %r6, 4;
	or.b32  	%r320, %r318, %r319;
	mov.u32 	%r321, _ZZ11copy_matrixILi64ELi64EEvPKfjjPfE2As;
	add.s32 	%r396, %r321, %r320;
	shl.b32 	%r39, %r8, 8;
	neg.s32 	%r395, %r13;
$L__BB0_22:
	.pragma "nounroll";
	add.s32 	%r322, %r398, -1;
	and.b32  	%r323, %r322, 3;
	setp.eq.s32 	%p64, %r323, 0;
	@%p64 bra 	$L__BB0_24;
	mul.wide.u32 	%rd139, %r397, 4;
	add.s64 	%rd140, %rd1, %rd139;
	ld.global.f32 	%f113, [%rd140];
	st.shared.f32 	[%r396], %f113;
	add.s32 	%r324, %r397, 1;
	mul.wide.u32 	%rd141, %r324, 4;
	add.s64 	%rd142, %rd1, %rd141;
	ld.global.f32 	%f114, [%rd142];
	st.shared.f32 	[%r396+4], %f114;
	add.s32 	%r325, %r397, 2;
	mul.wide.u32 	%rd143, %r325, 4;
	add.s64 	%rd144, %rd1, %rd143;
	ld.global.f32 	%f115, [%rd144];
	st.shared.f32 	[%r396+8], %f115;
	add.s32 	%r326, %r397, 3;
	mul.wide.u32 	%rd145, %r326, 4;
	add.s64 	%rd146, %rd1, %rd145;
	ld.global.f32 	%f116, [%rd146];
	st.shared.f32 	[%r396+12], %f116;
	bra.uni 	$L__BB0_25;
$L__BB0_24:
	mul.wide.u32 	%rd147, %r397, 4;
	add.s64 	%rd148, %rd1, %rd147;
	ld.global.v4.f32 	{%f117, %f118, %f119, %f120}, [%rd148];
	st.shared.v4.f32 	[%r396], {%f117, %f118, %f119, %f120};
$L__BB0_25:
	add.s32 	%r398, %r398, %r36;
	add.s32 	%r397, %r397, %r36;
	add.s32 	%r396, %r396, %r39;
	add.s32 	%r395, %r395, 1;
	setp.ne.s32 	%p65, %r395, 0;
	@%p65 bra 	$L__BB0_22;
$L__BB0_26:
	setp.gt.u32 	%p66, %r7, 341;
	bar.sync 	0;
	mov.b32 	%r401, 0;
	@%p66 bra 	$L__BB0_41;
	and.b32  	%r49, %r12, 124;
	mul.lo.s32 	%r329, %r155, %r5;
	and.b32  	%r50, %r329, 3;
	mov.b32 	%r401, 0;
	mov.u32 	%r400, %r401;
$L__BB0_28:
	setp.ne.s32 	%p67, %r50, 0;
	add.s32 	%r53, %r401, %r5;
	shl.b32 	%r330, %r53, 6;
	or.b32  	%r54, %r330, %r9;
	add.s32 	%r55, %r10, %r401;
	mad.lo.s32 	%r56, %r55, %r155, %r11;
	@%p67 bra 	$L__BB0_30;
	mul.wide.u32 	%rd157, %r56, 4;
	add.s64 	%rd158, %rd2, %rd157;
	shl.b32 	%r337, %r54, 2;
	mov.u32 	%r338, _ZZ11copy_matrixILi64ELi64EEvPKfjjPfE2As;
	add.s32 	%r339, %r338, %r337;
	ld.shared.v4.f32 	{%f125, %f126, %f127, %f128}, [%r339];
	st.global.v4.f32 	[%rd158], {%f125, %f126, %f127, %f128};
	bra.uni 	$L__BB0_31;
$L__BB0_30:
	shl.b32 	%r331, %r54, 2;
	mov.u32 	%r332, _ZZ11copy_matrixILi64ELi64EEvPKfjjPfE2As;
	add.s32 	%r333, %r332, %r331;
	ld.shared.f32 	%f121, [%r333];
	mul.wide.u32 	%rd149, %r56, 4;
	add.s64 	%rd150, %rd2, %rd149;
	st.global.f32 	[%rd150], %f121;
	ld.shared.f32 	%f122, [%r333+4];
	add.s32 	%r334, %r56, 1;
	mul.wide.u32 	%rd151, %r334, 4;
	add.s64 	%rd152, %rd2, %rd151;
	st.global.f32 	[%rd152], %f122;
	ld.shared.f32 	%f123, [%r333+8];
	add.s32 	%r335, %r56, 2;
	mul.wide.u32 	%rd153, %r335, 4;
	add.s64 	%rd154, %rd2, %rd153;
	st.global.f32 	[%rd154], %f123;
	ld.shared.f32 	%f124, [%r333+12];
	add.s32 	%r336, %r56, 3;
	mul.wide.u32 	%rd155, %r336, 4;
	add.s64 	%rd156, %rd2, %rd155;
	st.global.f32 	[%rd156], %f124;
$L__BB0_31:
	add.s32 	%r57, %r53, %r8;
	shl.b32 	%r340, %r57, 6;
	or.b32  	%r58, %r340, %r9;
	add.s32 	%r59, %r55, %r8;
	mul.lo.s32 	%r341, %r59, %r155;
	add.s32 	%r60, %r11, %r341;
	and.b32  	%r342, %r341, 3;
	setp.eq.s32 	%p68, %r342, 0;
	@%p68 bra 	$L__BB0_33;
	shl.b32 	%r343, %r58, 2;
	mov.u32 	%r344, _ZZ11copy_matrixILi64ELi64EEvPKfjjPfE2As;
	add.s32 	%r345, %r344, %r343;
	ld.shared.f32 	%f129, [%r345];
	mul.wide.u32 	%rd159, %r60, 4;
	add.s64 	%rd160, %rd2, %rd159;
	st.global.f32 	[%rd160], %f129;
	ld.shared.f32 	%f130, [%r345+4];
	add.s32 	%r346, %r60, 1;
	mul.wide.u32 	%rd161, %r346, 4;
	add.s64 	%rd162, %rd2, %rd161;
	st.global.f32 	[%rd162], %f130;
	ld.shared.f32 	%f131, [%r345+8];
	add.s32 	%r347, %r60, 2;
	mul.wide.u32 	%rd163, %r347, 4;
	add.s64 	%rd164, %rd2, %rd163;
	st.global.f32 	[%rd164], %f131;
	ld.shared.f32 	%f132, [%r345+12];
	add.s32 	%r348, %r60, 3;
	mul.wide.u32 	%rd165, %r348, 4;
	add.s64 	%rd166, %rd2, %rd165;
	st.global.f32 	[%rd166], %f132;
	bra.uni 	$L__BB0_34;
$L__BB0_33:
	mul.wide.u32 	%rd167, %r60, 4;
	add.s64 	%rd168, %rd2, %rd167;
	shl.b32 	%r349, %r58, 2;
	mov.u32 	%r350, _ZZ11copy_matrixILi64ELi64EEvPKfjjPfE2As;
	add.s32 	%r351, %r350, %r349;
	ld.shared.v4.f32 	{%f133, %f134, %f135, %f136}, [%r351];
	st.global.v4.f32 	[%rd168], {%f133, %f134, %f135, %f136};
$L__BB0_34:
	add.s32 	%r61, %r57, %r8;
	shl.b32 	%r352, %r61, 6;
	or.b32  	%r62, %r352, %r9;
	add.s32 	%r63, %r59, %r8;
	mul.lo.s32 	%r353, %r63, %r155;
	add.s32 	%r64, %r11, %r353;
	and.b32  	%r354, %r353, 3;
	setp.eq.s32 	%p69, %r354, 0;
	@%p69 bra 	$L__BB0_36;
	shl.b32 	%r355, %r62, 2;
	mov.u32 	%r356, _ZZ11copy_matrixILi64ELi64EEvPKfjjPfE2As;
	add.s32 	%r357, %r356, %r355;
	ld.shared.f32 	%f137, [%r357];
	mul.wide.u32 	%rd169, %r64, 4;
	add.s64 	%rd170, %rd2, %rd169;
	st.global.f32 	[%rd170], %f137;
	ld.shared.f32 	%f138, [%r357+4];
	add.s32 	%r358, %r64, 1;
	mul.wide.u32 	%rd171, %r358, 4;
	add.s64 	%rd172, %rd2, %rd171;
	st.global.f32 	[%rd172], %f138;
	ld.shared.f32 	%f139, [%r357+8];
	add.s32 	%r359, %r64, 2;
	mul.wide.u32 	%rd173, %r359, 4;
	add.s64 	%rd174, %rd2, %rd173;
	st.global.f32 	[%rd174], %f139;
	ld.shared.f32 	%f140, [%r357+12];
	add.s32 	%r360, %r64, 3;
	mul.wide.u32 	%rd175, %r360, 4;
	add.s64 	%rd176, %rd2, %rd175;
	st.global.f32 	[%rd176], %f140;
	bra.uni 	$L__BB0_37;
$L__BB0_36:
	mul.wide.u32 	%rd177, %r64, 4;
	add.s64 	%rd178, %rd2, %rd177;
	shl.b32 	%r361, %r62, 2;
	mov.u32 	%r362, _ZZ11copy_matrixILi64ELi64EEvPKfjjPfE2As;
	add.s32 	%r363, %r362, %r361;
	ld.shared.v4.f32 	{%f141, %f142, %f143, %f144}, [%r363];
	st.global.v4.f32 	[%rd178], {%f141, %f142, %f143, %f144};
$L__BB0_37:
	add.s32 	%r364, %r61, %r8;
	shl.b32 	%r365, %r364, 6;
	or.b32  	%r65, %r365, %r9;
	add.s32 	%r366, %r63, %r8;
	mul.lo.s32 	%r367, %r366, %r155;
	add.s32 	%r66, %r11, %r367;
	and.b32  	%r368, %r367, 3;
	setp.eq.s32 	%p70, %r368, 0;
	@%p70 bra 	$L__BB0_39;
	shl.b32 	%r369, %r65, 2;
	mov.u32 	%r370, _ZZ11copy_matrixILi64ELi64EEvPKfjjPfE2As;
	add.s32 	%r371, %r370, %r369;
	ld.shared.f32 	%f145, [%r371];
	mul.wide.u32 	%rd179, %r66, 4;
	add.s64 	%rd180, %rd2, %rd179;
	st.global.f32 	[%rd180], %f145;
	ld.shared.f32 	%f146, [%r371+4];
	add.s32 	%r372, %r66, 1;
	mul.wide.u32 	%rd181, %r372, 4;
	add.s64 	%rd182, %rd2, %rd181;
	st.global.f32 	[%rd182], %f146;
	ld.shared.f32 	%f147, [%r371+8];
	add.s32 	%r373, %r66, 2;
	mul.wide.u32 	%rd183, %r373, 4;
	add.s64 	%rd184, %rd2, %rd183;
	st.global.f32 	[%rd184], %f147;
	ld.shared.f32 	%f148, [%r371+12];
	add.s32 	%r374, %r66, 3;
	mul.wide.u32 	%rd185, %r374, 4;
	add.s64 	%rd186, %rd2, %rd185;
	st.global.f32 	[%rd186], %f148;
	bra.uni 	$L__BB0_40;
$L__BB0_39:
	mul.wide.u32 	%rd187, %r66, 4;
	add.s64 	%rd188, %rd2, %rd187;
	shl.b32 	%r375, %r65, 2;
	mov.u32 	%r376, _ZZ11copy_matrixILi64ELi64EEvPKfjjPfE2As;
	add.s32 	%r377, %r376, %r375;
	ld.shared.v4.f32 	{%f149, %f150, %f151, %f152}, [%r377];
	st.global.v4.f32 	[%rd188], {%f149, %f150, %f151, %f152};
$L__BB0_40:
	shl.b32 	%r378, %r8, 2;
	add.s32 	%r401, %r378, %r401;
	add.s32 	%r400, %r400, 4;
	setp.ne.s32 	%p71, %r400, %r49;
	@%p71 bra 	$L__BB0_28;
$L__BB0_41:
	setp.eq.s32 	%p72, %r13, 0;
	@%p72 bra 	$L__BB0_47;
	add.s32 	%r379, %r401, %r5;
	add.s32 	%r380, %r379, %r1;
	mul.lo.s32 	%r381, %r155, %r380;
	add.s32 	%r405, %r381, 1;
	mul.lo.s32 	%r71, %r155, %r8;
	add.s32 	%r382, %r381, %r3;
	add.s32 	%r404, %r382, %r9;
	shl.b32 	%r383, %r379, 8;
	shl.b32 	%r384, %r6, 4;
	or.b32  	%r385, %r383, %r384;
	mov.u32 	%r386, _ZZ11copy_matrixILi64ELi64EEvPKfjjPfE2As;
	add.s32 	%r403, %r386, %r385;
	shl.b32 	%r74, %r8, 8;
	neg.s32 	%r402, %r13;
$L__BB0_43:
	.pragma "nounroll";
	add.s32 	%r387, %r405, -1;
	and.b32  	%r388, %r387, 3;
	setp.eq.s32 	%p73, %r388, 0;
	@%p73 bra 	$L__BB0_45;
	ld.shared.f32 	%f153, [%r403];
	mul.wide.u32 	%rd189, %r404, 4;
	add.s64 	%rd190, %rd2, %rd189;
	st.global.f32 	[%rd190], %f153;
	ld.shared.f32 	%f154, [%r403+4];
	add.s32 	%r389, %r404, 1;
	mul.wide.u32 	%rd191, %r389, 4;
	add.s64 	%rd192, %rd2, %rd191;
	st.global.f32 	[%rd192], %f154;
	ld.shared.f32 	%f155, [%r403+8];
	add.s32 	%r390, %r404, 2;
	mul.wide.u32 	%rd193, %r390, 4;
	add.s64 	%rd194, %rd2, %rd193;
	st.global.f32 	[%rd194], %f155;
	ld.shared.f32 	%f156, [%r403+12];
	add.s32 	%r391, %r404, 3;
	mul.wide.u32 	%rd195, %r391, 4;
	add.s64 	%rd196, %rd2, %rd195;
	st.global.f32 	[%rd196], %f156;
	bra.uni 	$L__BB0_46;
$L__BB0_45:
	mul.wide.u32 	%rd197, %r404, 4;
	add.s64 	%rd198, %rd2, %rd197;
	ld.shared.v4.f32 	{%f157, %f158, %f159, %f160}, [%r403];
	st.global.v4.f32 	[%rd198], {%f157, %f158, %f159, %f160};
$L__BB0_46:
	add.s32 	%r405, %r405, %r71;
	add.s32 	%r404, %r404, %r71;
	add.s32 	%r403, %r403, %r74;
	add.s32 	%r402, %r402, 1;
	setp.ne.s32 	%p74, %r402, 0;
	@%p74 bra 	$L__BB0_43;
$L__BB0_47:
	bar.sync 	0;
	bra.uni 	$L__BB0_143;
$L__BB0_48:
	setp.gt.u32 	%p6, %r2, %r154;
	setp.le.u32 	%p7, %r4, %r155;
	or.pred  	%p8, %p6, %p7;
	@%p8 bra 	$L__BB0_142;
	shl.b32 	%r84, %r6, 2;
	add.s32 	%r85, %r1, %r5;
	add.s32 	%r86, %r84, %r3;
	div.u16 	%rs4, 63, %rs1;
	add.s16 	%rs5, %rs4, 1;
	cvt.u32.u16 	%r87, %rs5;
	and.b32  	%r88, %r87, 3;
	setp.gt.u32 	%p9, %r7, 341;
	mov.b32 	%r408, 0;
	@%p9 bra 	$L__BB0_84;
	and.b32  	%r89, %r87, 124;
	add.s32 	%r90, %r86, 1;
	add.s32 	%r91, %r86, 2;
	add.s32 	%r92, %r86, 3;
	mov.b32 	%r408, 0;
	mov.u32 	%r407, %r408;
$L__BB0_51:
	setp.ge.u32 	%p10, %r86, %r155;
	add.s32 	%r95, %r408, %r5;
	add.s32 	%r96, %r85, %r408;
	mul.lo.s32 	%r97, %r96, %r155;
	mov.f32 	%f161, 0f00000000;
	@%p10 bra 	$L__BB0_53;
	add.s32 	%r169, %r86, %r97;
	mul.wide.u32 	%rd19, %r169, 4;
	add.s64 	%rd20, %rd1, %rd19;
	ld.global.f32 	%f161, [%rd20];
$L__BB0_53:
	setp.ge.u32 	%p11, %r90, %r155;
	shl.b32 	%r170, %r84, 2;
	shl.b32 	%r171, %r95, 8;
	or.b32  	%r172, %r171, %r170;
	mov.u32 	%r173, _ZZ11copy_matrixILi64ELi64EEvPKfjjPfE2As;
	add.s32 	%r98, %r173, %r172;
	st.shared.f32 	[%r98], %f161;
	mov.f32 	%f162, 0f00000000;
	@%p11 bra 	$L__BB0_55;
	add.s32 	%r174, %r90, %r97;
	mul.wide.u32 	%rd21, %r174, 4;
	add.s64 	%rd22, %rd1, %rd21;
	ld.global.f32 	%f162, [%rd22];
$L__BB0_55:
	setp.ge.u32 	%p12, %r91, %r155;
	st.shared.f32 	[%r98+4], %f162;
	mov.f32 	%f163, 0f00000000;
	@%p12 bra 	$L__BB0_57;
	add.s32 	%r175, %r91, %r97;
	mul.wide.u32 	%rd23, %r175, 4;
	add.s64 	%rd24, %rd1, %rd23;
	ld.global.f32 	%f163, [%rd24];
$L__BB0_57:
	setp.ge.u32 	%p13, %r92, %r155;
	st.shared.f32 	[%r98+8], %f163;
	mov.f32 	%f164, 0f00000000;
	@%p13 bra 	$L__BB0_59;
	add.s32 	%r176, %r92, %r97;
	mul.wide.u32 	%rd25, %r176, 4;
	add.s64 	%rd26, %rd1, %rd25;
	ld.global.f32 	%f164, [%rd26];
$L__BB0_59:
	setp.ge.u32 	%p14, %r86, %r155;
	st.shared.f32 	[%r98+12], %f164;
	add.s32 	%r99, %r95, %r8;
	add.s32 	%r100, %r96, %r8;
	mul.lo.s32 	%r101, %r100, %r155;
	mov.f32 	%f165, 0f00000000;
	@%p14 bra 	$L__BB0_61;
	add.s32 	%r177, %r86, %r101;
	mul.wide.u32 	%rd27, %r177, 4;
	add.s64 	%rd28, %rd1, %rd27;
	ld.global.f32 	%f165, [%rd28];
$L__BB0_61:
	setp.ge.u32 	%p15, %r90, %r155;
	shl.b32 	%r179, %r99, 8;
	or.b32  	%r180, %r179, %r170;
	add.s32 	%r102, %r173, %r180;
	st.shared.f32 	[%r102], %f165;
	mov.f32 	%f166, 0f00000000;
	@%p15 bra 	$L__BB0_63;
	add.s32 	%r182, %r90, %r101;
	mul.wide.u32 	%rd29, %r182, 4;
	add.s64 	%rd30, %rd1, %rd29;
	ld.global.f32 	%f166, [%rd30];
$L__BB0_63:
	setp.ge.u32 	%p16, %r91, %r155;
	st.shared.f32 	[%r102+4], %f166;
	mov.f32 	%f167, 0f00000000;
	@%p16 bra 	$L__BB0_65;
	add.s32 	%r183, %r91, %r101;
	mul.wide.u32 	%rd31, %r183, 4;
	add.s64 	%rd32, %rd1, %rd31;
	ld.global.f32 	%f167, [%rd32];
$L__BB0_65:
	setp.ge.u32 	%p17, %r92, %r155;
	st.shared.f32 	[%r102+8], %f167;
	mov.f32 	%f168, 0f00000000;
	@%p17 bra 	$L__BB0_67;
	add.s32 	%r184, %r92, %r101;
	mul.wide.u32 	%rd33, %r184, 4;
	add.s64 	%rd34, %rd1, %rd33;
	ld.global.f32 	%f168, [%rd34];
$L__BB0_67:
	setp.ge.u32 	%p18, %r86, %r155;
	st.shared.f32 	[%r102+12], %f168;
	add.s32 	%r103, %r99, %r8;
	add.s32 	%r104, %r100, %r8;
	mul.lo.s32 	%r105, %r104, %r155;
	mov.f32 	%f169, 0f00000000;
	@%p18 bra 	$L__BB0_69;
	add.s32 	%r185, %r86, %r105;
	mul.wide.u32 	%rd35, %r185, 4;
	add.s64 	%rd36, %rd1, %rd35;
	ld.global.f32 	%f169, [%rd36];
$L__BB0_69:
	setp.ge.u32 	%p19, %r90, %r155;
	shl.b32 	%r187, %r103, 8;
	or.b32  	%r188, %r187, %r170;
	add.s32 	%r106, %r173, %r188;
	st.shared.f32 	[%r106], %f169;
	mov.f32 	%f170, 0f00000000;
	@%p19 bra 	$L__BB0_71;
	add.s32 	%r190, %r90, %r105;
	mul.wide.u32 	%rd37, %r190, 4;
	add.s64 	%rd38, %rd1, %rd37;
	ld.global.f32 	%f170, [%rd38];
$L__BB0_71:
	setp.ge.u32 	%p20, %r91, %r155;
	st.shared.f32 	[%r106+4], %f170;
	mov.f32 	%f171, 0f00000000;
	@%p20 bra 	$L__BB0_73;
	add.s32 	%r191, %r91, %r105;
	mul.wide.u32 	%rd39, %r191, 4;
	add.s64 	%rd40, %rd1, %rd39;
	ld.global.f32 	%f171, [%rd40];
$L__BB0_73:
	setp.ge.u32 	%p21, %r92, %r155;
	st.shared.f32 	[%r106+8], %f171;
	mov.f32 	%f172, 0f00000000;
	@%p21 bra 	$L__BB0_75;
	add.s32 	%r192, %r92, %r105;
	mul.wide.u32 	%rd41, %r192, 4;
	add.s64 	%rd42, %rd1, %rd41;
	ld.global.f32 	%f172, [%rd42];
$L__BB0_75:
	setp.ge.u32 	%p22, %r86, %r155;
	st.shared.f32 	[%r106+12], %f172;
	add.s32 	%r193, %r103, %r8;
	shl.b32 	%r107, %r193, 6;
	add.s32 	%r194, %r104, %r8;
	mul.lo.s32 	%r108, %r194, %r155;
	mov.f32 	%f173, 0f00000000;
	@%p22 bra 	$L__BB0_77;
	add.s32 	%r195, %r86, %r108;
	mul.wide.u32 	%rd43, %r195, 4;
	add.s64 	%rd44, %rd1, %rd43;
	ld.global.f32 	%f173, [%rd44];
$L__BB0_77:
	setp.ge.u32 	%p23, %r90, %r155;
	add.s32 	%r196, %r107, %r84;
	shl.b32 	%r197, %r196, 2;
	add.s32 	%r109, %r173, %r197;
	st.shared.f32 	[%r109], %f173;
	mov.f32 	%f174, 0f00000000;
	@%p23 bra 	$L__BB0_79;
	add.s32 	%r199, %r90, %r108;
	mul.wide.u32 	%rd45, %r199, 4;
	add.s64 	%rd46, %rd1, %rd45;
	ld.global.f32 	%f174, [%rd46];
$L__BB0_79:
	setp.ge.u32 	%p24, %r91, %r155;
	st.shared.f32 	[%r109+4], %f174;
	mov.f32 	%f175, 0f00000000;
	@%p24 bra 	$L__BB0_81;
	add.s32 	%r200, %r91, %r108;
	mul.wide.u32 	%rd47, %r200, 4;
	add.s64 	%rd48, %rd1, %rd47;
	ld.global.f32 	%f175, [%rd48];
$L__BB0_81:
	setp.ge.u32 	%p25, %r92, %r155;
	st.shared.f32 	[%r109+8], %f175;
	mov.f32 	%f176, 0f00000000;
	@%p25 bra 	$L__BB0_83;
	add.s32 	%r201, %r92, %r108;
	mul.wide.u32 	%rd49, %r201, 4;
	add.s64 	%rd50, %rd1, %rd49;
	ld.global.f32 	%f176, [%rd50];
$L__BB0_83:
	st.shared.f32 	[%r109+12], %f176;
	shl.b32 	%r202, %r8, 2;
	add.s32 	%r408, %r202, %r408;
	add.s32 	%r407, %r407, 4;
	setp.ne.s32 	%p26, %r407, %r89;
	@%p26 bra 	$L__BB0_51;
$L__BB0_84:
	setp.eq.s32 	%p27, %r88, 0;
	@%p27 bra 	$L__BB0_95;
	add.s32 	%r113, %r86, 1;
	add.s32 	%r114, %r86, 2;
	add.s32 	%r115, %r86, 3;
	mov.b32 	%r410, 0;
$L__BB0_86:
	.pragma "nounroll";
	setp.ge.u32 	%p28, %r86, %r155;
	add.s32 	%r204, %r85, %r408;
	mul.lo.s32 	%r118, %r204, %r155;
	mov.f32 	%f177, 0f00000000;
	@%p28 bra 	$L__BB0_88;
	add.s32 	%r205, %r86, %r118;
	mul.wide.u32 	%rd51, %r205, 4;
	add.s64 	%rd52, %rd1, %rd51;
	ld.global.f32 	%f177, [%rd52];
$L__BB0_88:
	setp.ge.u32 	%p29, %r113, %r155;
	add.s32 	%r206, %r408, %r5;
	shl.b32 	%r207, %r206, 8;
	shl.b32 	%r208, %r84, 2;
	or.b32  	%r209, %r207, %r208;
	mov.u32 	%r210, _ZZ11copy_matrixILi64ELi64EEvPKfjjPfE2As;
	add.s32 	%r119, %r210, %r209;
	st.shared.f32 	[%r119], %f177;
	mov.f32 	%f178, 0f00000000;
	@%p29 bra 	$L__BB0_90;
	add.s32 	%r211, %r113, %r118;
	mul.wide.u32 	%rd53, %r211, 4;
	add.s64 	%rd54, %rd1, %rd53;
	ld.global.f32 	%f178, [%rd54];
$L__BB0_90:
	setp.ge.u32 	%p30, %r114, %r155;
	st.shared.f32 	[%r119+4], %f178;
	mov.f32 	%f179, 0f00000000;
	@%p30 bra 	$L__BB0_92;
	add.s32 	%r212, %r114, %r118;
	mul.wide.u32 	%rd55, %r212, 4;
	add.s64 	%rd56, %rd1, %rd55;
	ld.global.f32 	%f179, [%rd56];
$L__BB0_92:
	setp.ge.u32 	%p31, %r115, %r155;
	st.shared.f32 	[%r119+8], %f179;
	mov.f32 	%f180, 0f00000000;
	@%p31 bra 	$L__BB0_94;
	add.s32 	%r213, %r115, %r118;
	mul.wide.u32 	%rd57, %r213, 4;
	add.s64 	%rd58, %rd1, %rd57;
	ld.global.f32 	%f180, [%rd58];
$L__BB0_94:
	st.shared.f32 	[%r119+12], %f180;
	add.s32 	%r408, %r408, %r8;
	add.s32 	%r410, %r410, 1;
	setp.ne.s32 	%p32, %r410, %r88;
	@%p32 bra 	$L__BB0_86;
$L__BB0_95:
	setp.gt.u32 	%p33, %r7, 341;
	bar.sync 	0;
	mov.b32 	%r413, 0;
	@%p33 bra 	$L__BB0_130;
	and.b32  	%r122, %r87, 124;
	add.s32 	%r123, %r86, 1;
	add.s32 	%r124, %r86, 2;
	add.s32 	%r125, %r86, 3;
	mov.b32 	%r413, 0;
	mov.u32 	%r412, %r413;
$L__BB0_97:
	setp.ge.u32 	%p34, %r86, %r155;
	add.s32 	%r128, %r413, %r5;
	add.s32 	%r129, %r85, %r413;
	mul.lo.s32 	%r130, %r129, %r155;
	shl.b32 	%r216, %r128, 8;
	shl.b32 	%r217, %r84, 2;
	or.b32  	%r218, %r216, %r217;
	mov.u32 	%r219, _ZZ11copy_matrixILi64ELi64EEvPKfjjPfE2As;
	add.s32 	%r131, %r219, %r218;
	@%p34 bra 	$L__BB0_99;
	ld.shared.f32 	%f61, [%r131];
	add.s32 	%r220, %r86, %r130;
	mul.wide.u32 	%rd59, %r220, 4;
	add.s64 	%rd60, %rd2, %rd59;
	st.global.f32 	[%rd60], %f61;
$L__BB0_99:
	setp.ge.u32 	%p35, %r123, %r155;
	@%p35 bra 	$L__BB0_101;
	ld.shared.f32 	%f62, [%r131+4];
	add.s32 	%r221, %r123, %r130;
	mul.wide.u32 	%rd61, %r221, 4;
	add.s64 	%rd62, %rd2, %rd61;
	st.global.f32 	[%rd62], %f62;
$L__BB0_101:
	setp.ge.u32 	%p36, %r124, %r155;
	@%p36 bra 	$L__BB0_103;
	ld.shared.f32 	%f63, [%r131+8];
	add.s32 	%r222, %r124, %r130;
	mul.wide.u32 	%rd63, %r222, 4;
	add.s64 	%rd64, %rd2, %rd63;
	st.global.f32 	[%rd64], %f63;
$L__BB0_103:
	setp.ge.u32 	%p37, %r125, %r155;
	@%p37 bra 	$L__BB0_105;
	ld.shared.f32 	%f64, [%r131+12];
	add.s32 	%r223, %r125, %r130;
	mul.wide.u32 	%rd65, %r223, 4;
	add.s64 	%rd66, %rd2, %rd65;
	st.global.f32 	[%rd66], %f64;
$L__BB0_105:
	setp.ge.u32 	%p38, %r86, %r155;
	add.s32 	%r132, %r128, %r8;
	add.s32 	%r133, %r129, %r8;
	mul.lo.s32 	%r134, %r133, %r155;
	shl.b32 	%r224, %r132, 8;
	or.b32  	%r226, %r224, %r217;
	add.s32 	%r135, %r219, %r226;
	@%p38 bra 	$L__BB0_107;
	ld.shared.f32 	%f65, [%r135];
	add.s32 	%r228, %r86, %r134;
	mul.wide.u32 	%rd67, %r228, 4;
	add.s64 	%rd68, %rd2, %rd67;
	st.global.f32 	[%rd68], %f65;
$L__BB0_107:
	setp.ge.u32 	%p39, %r123, %r155;
	@%p39 bra 	$L__BB0_109;
	ld.shared.f32 	%f66, [%r135+4];
	add.s32 	%r229, %r123, %r134;
	mul.wide.u32 	%rd69, %r229, 4;
	add.s64 	%rd70, %rd2, %rd69;
	st.global.f32 	[%rd70], %f66;
$L__BB0_109:
	setp.ge.u32 	%p40, %r124, %r155;
	@%p40 bra 	$L__BB0_111;
	ld.shared.f32 	%f67, [%r135+8];
	add.s32 	%r230, %r124, %r134;
	mul.wide.u32 	%rd71, %r230, 4;
	add.s64 	%rd72, %rd2, %rd71;
	st.global.f32 	[%rd72], %f67;
$L__BB0_111:
	setp.ge.u32 	%p41, %r125, %r155;
	@%p41 bra 	$L__BB0_113;
	ld.shared.f32 	%f68, [%r135+12];
	add.s32 	%r231, %r125, %r134;
	mul.wide.u32 	%rd73, %r231, 4;
	add.s64 	%rd74, %rd2, %rd73;
	st.global.f32 	[%rd74], %f68;
$L__BB0_113:
	setp.ge.u32 	%p42, %r86, %r155;
	add.s32 	%r136, %r132, %r8;
	add.s32 	%r137, %r133, %r8;
	mul.lo.s32 	%r138, %r137, %r155;
	shl.b32 	%r232, %r136, 8;
	or.b32  	%r234, %r232, %r217;
	add.s32 	%r139, %r219, %r234;
	@%p42 bra 	$L__BB0_115;
	ld.shared.f32 	%f69, [%r139];
	add.s32 	%r236, %r86, %r138;
	mul.wide.u32 	%rd75, %r236, 4;
	add.s64 	%rd76, %rd2, %rd75;
	st.global.f32 	[%rd76], %f69;
$L__BB0_115:
	setp.ge.u32 	%p43, %r123, %r155;
	@%p43 bra 	$L__BB0_117;
	ld.shared.f32 	%f70, [%r139+4];
	add.s32 	%r237, %r123, %r138;
	mul.wide.u32 	%rd77, %r237, 4;
	add.s64 	%rd78, %rd2, %rd77;
	st.global.f32 	[%rd78], %f70;
$L__BB0_117:
	setp.ge.u32 	%p44, %r124, %r155;
	@%p44 bra 	$L__BB0_119;
	ld.shared.f32 	%f71, [%r139+8];
	add.s32 	%r238, %r124, %r138;
	mul.wide.u32 	%rd79, %r238, 4;
	add.s64 	%rd80, %rd2, %rd79;
	st.global.f32 	[%rd80], %f71;
$L__BB0_119:
	setp.ge.u32 	%p45, %r125, %r155;
	@%p45 bra 	$L__BB0_121;
	ld.shared.f32 	%f72, [%r139+12];
	add.s32 	%r239, %r125, %r138;
	mul.wide.u32 	%rd81, %r239, 4;
	add.s64 	%rd82, %rd2, %rd81;
	st.global.f32 	[%rd82], %f72;
$L__BB0_121:
	setp.ge.u32 	%p46, %r86, %r155;
	add.s32 	%r240, %r136, %r8;
	add.s32 	%r241, %r137, %r8;
	mul.lo.s32 	%r140, %r241, %r155;
	shl.b32 	%r242, %r240, 8;
	or.b32  	%r244, %r242, %r217;
	add.s32 	%r141, %r219, %r244;
	@%p46 bra 	$L__BB0_123;
	ld.shared.f32 	%f73, [%r141];
	add.s32 	%r246, %r86, %r140;
	mul.wide.u32 	%rd83, %r246, 4;
	add.s64 	%rd84, %rd2, %rd83;
	st.global.f32 	[%rd84], %f73;
$L__BB0_123:
	setp.ge.u32 	%p47, %r123, %r155;
	@%p47 bra 	$L__BB0_125;
	ld.shared.f32 	%f74, [%r141+4];
	add.s32 	%r247, %r123, %r140;
	mul.wide.u32 	%rd85, %r247, 4;
	add.s64 	%rd86, %rd2, %rd85;
	st.global.f32 	[%rd86], %f74;
$L__BB0_125:
	setp.ge.u32 	%p48, %r124, %r155;
	@%p48 bra 	$L__BB0_127;
	ld.shared.f32 	%f75, [%r141+8];
	add.s32 	%r248, %r124, %r140;
	mul.wide.u32 	%rd87, %r248, 4;
	add.s64 	%rd88, %rd2, %rd87;
	st.global.f32 	[%rd88], %f75;
$L__BB0_127:
	setp.ge.u32 	%p49, %r125, %r155;
	@%p49 bra 	$L__BB0_129;
	ld.shared.f32 	%f76, [%r141+12];
	add.s32 	%r249, %r125, %r140;
	mul.wide.u32 	%rd89, %r249, 4;
	add.s64 	%rd90, %rd2, %rd89;
	st.global.f32 	[%rd90], %f76;
$L__BB0_129:
	shl.b32 	%r250, %r8, 2;
	add.s32 	%r413, %r250, %r413;
	add.s32 	%r412, %r412, 4;
	setp.ne.s32 	%p50, %r412, %r122;
	@%p50 bra 	$L__BB0_97;
$L__BB0_130:
	setp.eq.s32 	%p51, %r88, 0;
	@%p51 bra 	$L__BB0_141;
	add.s32 	%r145, %r86, 1;
	add.s32 	%r146, %r86, 2;
	add.s32 	%r147, %r86, 3;
	mov.b32 	%r415, 0;
$L__BB0_132:
	.pragma "nounroll";
	setp.ge.u32 	%p52, %r86, %r155;
	add.s32 	%r252, %r413, %r5;
	add.s32 	%r253, %r85, %r413;
	mul.lo.s32 	%r150, %r253, %r155;
	shl.b32 	%r254, %r252, 8;
	shl.b32 	%r255, %r84, 2;
	or.b32  	%r256, %r254, %r255;
	mov.u32 	%r257, _ZZ11copy_matrixILi64ELi64EEvPKfjjPfE2As;
	add.s32 	%r151, %r257, %r256;
	@%p52 bra 	$L__BB0_134;
	ld.shared.f32 	%f77, [%r151];
	add.s32 	%r258, %r86, %r150;
	mul.wide.u32 	%rd91, %r258, 4;
	add.s64 	%rd92, %rd2, %rd91;
	st.global.f32 	[%rd92], %f77;
$L__BB0_134:
	setp.ge.u32 	%p53, %r145, %r155;
	@%p53 bra 	$L__BB0_136;
	ld.shared.f32 	%f78, [%r151+4];
	add.s32 	%r259, %r145, %r150;
	mul.wide.u32 	%rd93, %r259, 4;
	add.s64 	%rd94, %rd2, %rd93;
	st.global.f32 	[%rd94], %f78;
$L__BB0_136:
	setp.ge.u32 	%p54, %r146, %r155;
	@%p54 bra 	$L__BB0_138;
	ld.shared.f32 	%f79, [%r151+8];
	add.s32 	%r260, %r146, %r150;
	mul.wide.u32 	%rd95, %r260, 4;
	add.s64 	%rd96, %rd2, %rd95;
	st.global.f32 	[%rd96], %f79;
$L__BB0_138:
	setp.ge.u32 	%p55, %r147, %r155;
	@%p55 bra 	$L__BB0_140;
	ld.shared.f32 	%f80, [%r151+12];
	add.s32 	%r261, %r147, %r150;
	mul.wide.u32 	%rd97, %r261, 4;
	add.s64 	%rd98, %rd2, %rd97;
	st.global.f32 	[%rd98], %f80;
$L__BB0_140:
	add.s32 	%r413, %r413, %r8;
	add.s32 	%r415, %r415, 1;
	setp.ne.s32 	%p56, %r415, %r88;
	@%p56 bra 	$L__BB0_132;
$L__BB0_141:
	bar.sync 	0;
	bra.uni 	$L__BB0_143;
$L__BB0_142:
	mov.u64 	%rd17, $str$4;
	cvta.global.u64 	%rd18, %rd17;
	{ // callseq 2, 0
	.param .b64 param0;
	st.param.b64 	[param0], %rd18;
	.param .b64 param1;
	st.param.b64 	[param1], 0;
	.param .b32 retval0;
	call.uni (retval0), 
	vprintf, 
	(
	param0, 
	param1
	);
	ld.param.b32 	%r165, [retval0];
	} // callseq 2
$L__BB0_143:
	ret;

}


// ===== COMPILED SASS (sm_100) =====

	.target	sm_100

	.elftype	@"ET_EXEC"


//--------------------- .note.nv.tkinfo           --------------------------
	.section	.note.nv.tkinfo,"",@"SHT_NOTE"
	.sectionflags	@"SHF_NOTE_NV_TKINFO"
	.tkinfo
        /*0018*/ 	.word	0x00000002
        /*0030*/ 	.string	""
        /*0030*/ 	.string	"ptxas"
        /*0030*/ 	.string	"Cuda compilation tools, release 13.0, V13.0.88"
        /*0030*/ 	.string	"Build cuda_13.0.r13.0/compiler.36424714_0"
        /*0030*/ 	.string	"-arch sm_100 -m 64 "



//--------------------- .note.nv.cuinfo           --------------------------
	.section	.note.nv.cuinfo,"",@"SHT_NOTE"
	.sectionflags	@"SHF_NOTE_NV_CUINFO"
        /*0018*/ 	.short	0x0002
        /*001a*/ 	.short	0x0064
        /*001c*/ 	.short	0x0082
	.zero		2


//--------------------- .nv.info                  --------------------------
	.section	.nv.info,"",@"SHT_CUDA_INFO"
	.align	4


	//----- nvinfo : EIATTR_REGCOUNT
	.align		4
        /*0000*/ 	.byte	0x04, 0x2f
        /*0002*/ 	.short	(.L_6 - .L_5)
	.align		4
.L_5:
        /*0004*/ 	.word	index@(_Z11copy_matrixILi64ELi64EEvPKfjjPf)
        /*0008*/ 	.word	0x00000020


	//----- nvinfo : EIATTR_FRAME_SIZE
	.align		4
.L_6:
        /*000c*/ 	.byte	0x04, 0x11
        /*000e*/ 	.short	(.L_8 - .L_7)
	.align		4
.L_7:
        /*0010*/ 	.word	index@($__internal_0_$__cuda_sm20_div_u16)
        /*0014*/ 	.word	0x00000000


	//----- nvinfo : EIATTR_FRAME_SIZE
	.align		4
.L_8:
        /*0018*/ 	.byte	0x04, 0x11
        /*001a*/ 	.short	(.L_10 - .L_9)
	.align		4
.L_9:
        /*001c*/ 	.word	index@(_Z11copy_matrixILi64ELi64EEvPKfjjPf)
        /*0020*/ 	.word	0x00000000


	//----- nvinfo : EIATTR_MIN_STACK_SIZE
	.align		4
.L_10:
        /*0024*/ 	.byte	0x04, 0x12
        /*0026*/ 	.short	(.L_12 - .L_11)
	.align		4
.L_11:
        /*0028*/ 	.word	index@(_Z11copy_matrixILi64ELi64EEvPKfjjPf)
        /*002c*/ 	.word	0x00000000
.L_12:


//--------------------- .nv.compat                --------------------------
	.section	.nv.compat,"",@"SHT_CUDA_COMPAT_INFO"
	.align	4
        /*0000*/ 	.byte	0x02, 0x09, 0x00, 0x00, 0x02, 0x02, 0x01, 0x00, 0x02, 0x05, 0x05, 0x00, 0x03, 0x07, 0x01, 0x01
        /*0010*/ 	.byte	0x02, 0x03, 0x00, 0x00, 0x02, 0x06, 0x01, 0x00, 0x04, 0x0b, 0x08, 0x00, 0x01, 0x00, 0x00, 0x00
        /*0020*/ 	.byte	0x00, 0x00, 0x00, 0x00


//--------------------- .nv.info._Z11copy_matrixILi64ELi64EEvPKfjjPf --------------------------
	.section	.nv.info._Z11copy_matrixILi64ELi64EEvPKfjjPf,"",@"SHT_CUDA_INFO"
	.sectionflags	@""
	.align	4


	//----- nvinfo : EIATTR_CUDA_API_VERSION
	.align		4
        /*0000*/ 	.byte	0x04, 0x37
        /*0002*/ 	.short	(.L_14 - .L_13)
.L_13:
        /*0004*/ 	.word	0x00000082


	//----- nvinfo : EIATTR_KPARAM_INFO
	.align		4
.L_14:
        /*0008*/ 	.byte	0x04, 0x17
        /*000a*/ 	.short	(.L_16 - .L_15)
.L_15:
        /*000c*/ 	.word	0x00000000
        /*0010*/ 	.short	0x0003
        /*0012*/ 	.short	0x0010
        /*0014*/ 	.byte	0x00, 0xf5, 0x21, 0x00


	//----- nvinfo : EIATTR_KPARAM_INFO
	.align		4
.L_16:
        /*0018*/ 	.byte	0x04, 0x17
        /*001a*/ 	.short	(.L_18 - .L_17)
.L_17:
        /*001c*/ 	.word	0x00000000
        /*0020*/ 	.short	0x0002
        /*0022*/ 	.short	0x000c
        /*0024*/ 	.byte	0x00, 0xf0, 0x11, 0x00


	//----- nvinfo : EIATTR_KPARAM_INFO
	.align		4
.L_18:
        /*0028*/ 	.byte	0x04, 0x17
        /*002a*/ 	.short	(.L_20 - .L_19)
.L_19:
        /*002c*/ 	.word	0x00000000
        /*0030*/ 	.short	0x0001
        /*0032*/ 	.short	0x0008
        /*0034*/ 	.byte	0x00, 0xf0, 0x11, 0x00


	//----- nvinfo : EIATTR_KPARAM_INFO
	.align		4
.L_20:
        /*0038*/ 	.byte	0x04, 0x17
        /*003a*/ 	.short	(.L_22 - .L_21)
.L_21:
        /*003c*/ 	.word	0x00000000
        /*0040*/ 	.short	0x0000
        /*0042*/ 	.short	0x0000
        /*0044*/ 	.byte	0x00, 0xf5, 0x21, 0x00


	//----- nvinfo : EIATTR_SPARSE_MMA_MASK
	.align		4
.L_22:
        /*0048*/ 	.byte	0x03, 0x50
        /*004a*/ 	.short	0x0000


	//----- nvinfo : EIATTR_MAXREG_COUNT
	.align		4
        /*004c*/ 	.byte	0x03, 0x1b
        /*004e*/ 	.short	0x00ff


	//----- nvinfo : EIATTR_NUM_BARRIERS
	.align		4
        /*0050*/ 	.byte	0x02, 0x4c
        /*0052*/ 	.byte	0x01
	.zero		1


	//----- nvinfo : EIATTR_EXTERNS
	.align		4
        /*0054*/ 	.byte	0x04, 0x0f
        /*0056*/ 	.short	(.L_24 - .L_23)


	//   ....[0]....
	.align		4
.L_23:
        /*0058*/ 	.word	index@(vprintf)


	//   ....[1]....
	.align		4
        /*005c*/ 	.word	index@(__assertfail)


	//----- nvinfo : EIATTR_MERCURY_ISA_VERSION
	.align		4
.L_24:
        /*0060*/ 	.byte	0x03, 0x5f
        /*0062*/ 	.short	0x0101


	//----- nvinfo : EIATTR_VRC_CTA_INIT_COUNT
	.align		4
        /*0064*/ 	.byte	0x02, 0x4a
	.zero		1
	.zero		1


	//----- nvinfo : EIATTR_SYSCALL_OFFSETS
	.align		4
        /*0068*/ 	.byte	0x04, 0x46
        /*006a*/ 	.short	(.L_26 - .L_25)


	//   ....[0]....
.L_25:
        /*006c*/ 	.word	0x00000160


	//   ....[1]....
        /*0070*/ 	.word	0x000002c0


	//   ....[2]....
        /*0074*/ 	.word	0x00003c00


	//----- nvinfo : EIATTR_EXIT_INSTR_OFFSETS
	.align		4
.L_26:
        /*0078*/ 	.byte	0x04, 0x1c
        /*007a*/ 	.short	(.L_28 - .L_27)


	//   ....[0]....
.L_27:
        /*007c*/ 	.word	0x00002010


	//   ....[1]....
        /*0080*/ 	.word	0x00003b80


	//   ....[2]....
        /*0084*/ 	.word	0x00003c10


	//----- nvinfo : EIATTR_CRS_STACK_SIZE
	.align		4
.L_28:
        /*0088*/ 	.byte	0x04, 0x1e
        /*008a*/ 	.short	(.L_30 - .L_29)
.L_29:
        /*008c*/ 	.word	0x00000000


	//----- nvinfo : EIATTR_CBANK_PARAM_SIZE
	.align		4
.L_30:
        /*0090*/ 	.byte	0x03, 0x19
        /*0092*/ 	.short	0x0018


	//----- nvinfo : EIATTR_PARAM_CBANK
	.align		4
        /*0094*/ 	.byte	0x04, 0x0a
        /*0096*/ 	.short	(.L_32 - .L_31)
	.align		4
.L_31:
        /*0098*/ 	.word	index@(.nv.constant0._Z11copy_matrixILi64ELi64EEvPKfjjPf)
        /*009c*/ 	.short	0x0380
        /*009e*/ 	.short	0x0018


	//----- nvinfo : EIATTR_SW_WAR
	.align		4
.L_32:
        /*00a0*/ 	.byte	0x04, 0x36
        /*00a2*/ 	.short	(.L_34 - .L_33)
.L_33:
        /*00a4*/ 	.word	0x00000008
.L_34:


//--------------------- .nv.callgraph             --------------------------
	.section	.nv.callgraph,"",@"SHT_CUDA_CALLGRAPH"
	.align	4
	.sectionentsize	8
	.align		4
        /*0000*/ 	.word	0x00000000
	.align		4
        /*0004*/ 	.word	0xffffffff
	.align		4
        /*0008*/ 	.word	index@(_Z11copy_matrixILi64ELi64EEvPKfjjPf)
	.align		4
        /*000c*/ 	.word	index@(vprintf)
	.align		4
        /*0010*/ 	.word	index@(_Z11copy_matrixILi64ELi64EEvPKfjjPf)
	.align		4
        /*0014*/ 	.word	index@(__assertfail)
	.align		4
        /*0018*/ 	.word	0x00000000
	.align		4
        /*001c*/ 	.word	0xfffffffe
	.align		4
        /*0020*/ 	.word	0x00000000
	.align		4
        /*0024*/ 	.word	0xfffffffd
	.align		4
        /*0028*/ 	.word	0x00000000
	.align		4
        /*002c*/ 	.word	0xfffffffc


//--------------------- .nv.constant4             --------------------------
	.section	.nv.constant4,"a",@progbits
	.align	8
	.align		8
.nv.constant4:
        /*0000*/ 	.dword	vprintf
	.align		8
        /*0008*/ 	.dword	__assertfail
	.align		8
        /*0010*/ 	.dword	__unnamed_1
	.align		8
        /*0018*/ 	.dword	$str
	.align		8
        /*0020*/ 	.dword	$str$1
	.align		8
        /*0028*/ 	.dword	$str$2
	.align		8
        /*0030*/ 	.dword	$str$4


//--------------------- .text._Z11copy_matrixILi64ELi64EEvPKfjjPf --------------------------
	.section	.text._Z11copy_matrixILi64ELi64EEvPKfjjPf,"ax",@progbits
	.align	128
        .global         _Z11copy_matrixILi64ELi64EEvPKfjjPf
        .type           _Z11copy_matrixILi64ELi64EEvPKfjjPf,@function
        .size           _Z11copy_matrixILi64ELi64EEvPKfjjPf,(.L_x_39 - _Z11copy_matrixILi64ELi64EEvPKfjjPf)
        .other          _Z11copy_matrixILi64ELi64EEvPKfjjPf,@"STO_CUDA_ENTRY STV_DEFAULT"
_Z11copy_matrixILi64ELi64EEvPKfjjPf:
.text._Z11copy_matrixILi64ELi64EEvPKfjjPf:
[----:B------:R-:W0:Y:S01]  /*0000*/  LDC R1, c[0x0][0x37c] ;  /* 0x0000df00ff017b82 */ /* 0x000e220000000800 */
[----:B------:R-:W1:Y:S01]  /*0010*/  LDCU UR4, c[0x0][0x38c] ;  /* 0x00007180ff0477ac */ /* 0x000e620008000800 */
[----:B------:R-:W2:Y:S01]  /*0020*/  LDCU UR5, c[0x0][0x370] ;  /* 0x00006e00ff0577ac */ /* 0x000ea20008000800 */
[----:B-1----:R-:W-:-:S04]  /*0030*/  UIADD3 UR4, UPT, UPT, UR4, 0x3f, URZ ;  /* 0x0000003f04047890 */ /* 0x002fc8000fffe0ff */
[----:B------:R-:W-:-:S04]  /*0040*/  USHF.R.U32.HI UR4, URZ, 0x6, UR4 ;  /* 0x00000006ff047899 */ /* 0x000fc80008011604 */
[----:B--2---:R-:W-:-:S09]  /*0050*/  UISETP.NE.AND UP0, UPT, UR5, UR4, UPT ;  /* 0x000000040500728c */ /* 0x004fd2000bf05270 */
[----:B------:R-:W-:Y:S05]  /*0060*/  BRA.U !UP0, `(.L_x_0) ;  /* 0x0000000108407547 */ /* 0x000fea000b800000 */
[----:B------:R-:W-:Y:S01]  /*0070*/  MOV R0, 0x8 ;  /* 0x0000000800007802 */ /* 0x000fe20000000f00 */
[----:B------:R-:W1:Y:S01]  /*0080*/  LDCU.64 UR4, c[0x4][0x18] ;  /* 0x01000300ff0477ac */ /* 0x000e620008000a00 */
[----:B------:R-:W-:Y:S02]  /*0090*/  HFMA2 R12, -RZ, RZ, 0, 5.9604644775390625e-08 ;  /* 0x00000001ff0c7431 */ /* 0x000fe400000001ff */
[----:B------:R-:W-:Y:S01]  /*00a0*/  IMAD.MOV.U32 R8, RZ, RZ, 0x13 ;  /* 0x00000013ff087424 */ /* 0x000fe200078e00ff */
[----:B------:R2:W3:Y:S01]  /*00b0*/  LDC.64 R2, c[0x4][R0] ;  /* 0x0100000000027b82 */ /* 0x0004e20000000a00 */
[----:B------:R-:W4:Y:S01]  /*00c0*/  LDCU.64 UR6, c[0x4][0x20] ;  /* 0x01000400ff0677ac */ /* 0x000f220008000a00 */
[----:B------:R-:W-:Y:S01]  /*00d0*/  IMAD.MOV.U32 R13, RZ, RZ, RZ ;  /* 0x000000ffff0d7224 */ /* 0x000fe200078e00ff */
[----:B------:R-:W5:Y:S01]  /*00e0*/  LDCU.64 UR8, c[0x4][0x10] ;  /* 0x01000200ff0877ac */ /* 0x000f620008000a00 */
[----:B-1----:R-:W-:Y:S02]  /*00f0*/  IMAD.U32 R4, RZ, RZ, UR4 ;  /* 0x00000004ff047e24 */ /* 0x002fe4000f8e00ff */
[----:B------:R-:W-:-:S02]  /*0100*/  IMAD.U32 R5, RZ, RZ, UR5 ;  /* 0x00000005ff057e24 */ /* 0x000fc4000f8e00ff */
[----:B----4-:R-:W-:Y:S01]  /*0110*/  IMAD.U32 R6, RZ, RZ, UR6 ;  /* 0x00000006ff067e24 */ /* 0x010fe2000f8e00ff */
[----:B------:R-:W-:Y:S01]  /*0120*/  MOV R7, UR7 ;  /* 0x0000000700077c02 */ /* 0x000fe20008000f00 */
[----:B-----5:R-:W-:Y:S02]  /*0130*/  IMAD.U32 R10, RZ, RZ, UR8 ;  /* 0x00000008ff0a7e24 */ /* 0x020fe4000f8e00ff */
[----:B--2---:R-:W-:-:S07]  /*0140*/  IMAD.U32 R11, RZ, RZ, UR9 ;  /* 0x00000009ff0b7e24 */ /* 0x004fce000f8e00ff */
[----:B------:R-:W-:-:S07]  /*0150*/  LEPC R20, `(.L_x_0) ;  /* 0x000000001014794e */ /* 0x000fce0000000000 */
[----:B0--3--:R-:W-:Y:S05]  /*0160*/  CALL.ABS.NOINC R2 ;  /* 0x0000000002007343 */ /* 0x009fea0003c00000 */
.L_x_0:
        /* <DEDUP_REMOVED lines=8> */
[----:B------:R-:W-:Y:S02]  /*01f0*/  HFMA2 R8, -RZ, RZ, 0, 1.1920928955078125e-06 ;  /* 0x00000014ff087431 */ /* 0x000fe400000001ff */
[----:B------:R-:W-:Y:S01]  /*0200*/  IMAD.MOV.U32 R12, RZ, RZ, 0x1 ;  /* 0x00000001ff0c7424 */ /* 0x000fe200078e00ff */
[----:B------:R2:W3:Y:S01]  /*0210*/  LDC.64 R2, c[0x4][R0] ;  /* 0x0100000000027b82 */ /* 0x0004e20000000a00 */
[----:B------:R-:W4:Y:S01]  /*0220*/  LDCU.64 UR6, c[0x4][0x20] ;  /* 0x01000400ff0677ac */ /* 0x000f220008000a00 */
[----:B------:R-:W-:Y:S01]  /*0230*/  IMAD.MOV.U32 R13, RZ, RZ, RZ ;  /* 0x000000ffff0d7224 */ /* 0x000fe200078e00ff */
[----:B------:R-:W5:Y:S01]  /*0240*/  LDCU.64 UR8, c[0x4][0x10] ;  /* 0x01000200ff0877ac */ /* 0x000f620008000a00 */
[----:B-1----:R-:W-:Y:S02]  /*0250*/  IMAD.U32 R4, RZ, RZ, UR4 ;  /* 0x00000004ff047e24 */ /* 0x002fe4000f8e00ff */
[----:B------:R-:W-:Y:S01]  /*0260*/  IMAD.U32 R5, RZ, RZ, UR5 ;  /* 0x00000005ff057e24 */ /* 0x000fe2000f8e00ff */
[----:B----4-:R-:W-:Y:S01]  /*0270*/  MOV R6, UR6 ;  /* 0x0000000600067c02 */ /* 0x010fe20008000f00 */
[----:B------:R-:W-:-:S02]  /*0280*/  IMAD.U32 R7, RZ, RZ, UR7 ;  /* 0x00000007ff077e24 */ /* 0x000fc4000f8e00ff */
[----:B-----5:R-:W-:Y:S02]  /*0290*/  IMAD.U32 R10, RZ, RZ, UR8 ;  /* 0x00000008ff0a7e24 */ /* 0x020fe4000f8e00ff */
[----:B--2---:R-:W-:-:S07]  /*02a0*/  IMAD.U32 R11, RZ, RZ, UR9 ;  /* 0x00000009ff0b7e24 */ /* 0x004fce000f8e00ff */
[----:B------:R-:W-:-:S07]  /*02b0*/  LEPC R20, `(.L_x_1) ;  /* 0x000000001014794e */ /* 0x000fce0000000000 */
[----:B0--3--:R-:W-:Y:S05]  /*02c0*/  CALL.ABS.NOINC R2 ;  /* 0x0000000002007343 */ /* 0x009fea0003c00000 */
.L_x_1:
[----:B------:R-:W1:Y:S01]  /*02d0*/  S2R R10, SR_CTAID.X ;  /* 0x00000000000a7919 */ /* 0x000e620000002500 */
[----:B------:R-:W2:Y:S01]  /*02e0*/  LDC R18, c[0x0][0x360] ;  /* 0x0000d800ff127b82 */ /* 0x000ea20000000800 */
[----:B------:R-:W-:Y:S01]  /*02f0*/  IMAD.MOV.U32 R13, RZ, RZ, 0x400 ;  /* 0x00000400ff0d7424 */ /* 0x000fe200078e00ff */
[----:B------:R-:W-:Y:S01]  /*0300*/  MOV R8, 0x3a0 ;  /* 0x000003a000087802 */ /* 0x000fe20000000f00 */
[----:B------:R-:W3:Y:S01]  /*0310*/  S2R R6, SR_TID.X ;  /* 0x0000000000067919 */ /* 0x000ee20000002100 */
[----:B------:R-:W4:Y:S01]  /*0320*/  S2R R0, SR_CTAID.Y ;  /* 0x0000000000007919 */ /* 0x000f220000002600 */
[----:B--2---:R-:W-:Y:S02]  /*0330*/  LOP3.LUT R4, R18, 0xffff, RZ, 0xc0, !PT ;  /* 0x0000ffff12047812 */ /* 0x004fe400078ec0ff */
[----:B-1----:R-:W-:Y:S02]  /*0340*/  SHF.L.U32 R16, R10, 0x6, RZ ;  /* 0x000000060a107819 */ /* 0x002fe400000006ff */
[----:B---3--:R-:W-:-:S03]  /*0350*/  SHF.R.U32.HI R7, RZ, 0x4, R6 ;  /* 0x00000004ff077819 */ /* 0x008fc60000011606 */
[----:B------:R-:W-:Y:S01]  /*0360*/  VIADD R5, R16, 0x40 ;  /* 0x0000004010057836 */ /* 0x000fe20000000000 */
[----:B------:R-:W-:Y:S02]  /*0370*/  LOP3.LUT R6, R6, 0xf, RZ, 0xc0, !PT ;  /* 0x0000000f06067812 */ /* 0x000fe400078ec0ff */
[----:B----4-:R-:W-:-:S07]  /*0380*/  LEA R3, R0, 0x40, 0x6 ;  /* 0x0000004000037811 */ /* 0x010fce00078e30ff */
[----:B0-----:R-:W-:Y:S05]  /*0390*/  CALL.REL.NOINC `($__internal_0_$__cuda_sm20_div_u16) ;  /* 0x0000003800207944 */ /* 0x001fea0003c00000 */
[----:B------:R-:W-:Y:S01]  /*03a0*/  LOP3.LUT R4, R4, 0xffff, RZ, 0xc0, !PT ;  /* 0x0000ffff04047812 */ /* 0x000fe200078ec0ff */
[----:B------:R-:W-:Y:S01]  /*03b0*/  IMAD.MOV.U32 R13, RZ, RZ, 0x40 ;  /* 0x00000040ff0d7424 */ /* 0x000fe200078e00ff */
[----:B------:R-:W-:-:S07]  /*03c0*/  MOV R8, 0x3e0 ;  /* 0x000003e000087802 */ /* 0x000fce0000000f00 */
[----:B------:R-:W-:Y:S05]  /*03d0*/  CALL.REL.NOINC `($__internal_0_$__cuda_sm20_div_u16) ;  /* 0x0000003800107944 */ /* 0x000fea0003c00000 */
[----:B------:R-:W0:Y:S01]  /*03e0*/  LDCU.64 UR4, c[0x0][0x388] ;  /* 0x00007100ff0477ac */ /* 0x000e220008000a00 */
[----:B------:R-:W1:Y:S01]  /*03f0*/  LDC.64 R20, c[0x0][0x358] ;  /* 0x0000d600ff147b82 */ /* 0x000e620000000a00 */
[----:B------:R-:W-:Y:S02]  /*0400*/  LOP3.LUT R2, R4, 0xffff, RZ, 0xc0, !PT ;  /* 0x0000ffff04027812 */ /* 0x000fe400078ec0ff */
[----:B0-----:R-:W-:-:S04]  /*0410*/  ISETP.GT.U32.AND P0, PT, R5, UR5, PT ;  /* 0x0000000505007c0c */ /* 0x001fc8000bf04070 */
[----:B------:R-:W-:-:S13]  /*0420*/  ISETP.GT.U32.OR P0, PT, R3, UR4, P0 ;  /* 0x0000000403007c0c */ /* 0x000fda0008704470 */
[----:B------:R-:W-:Y:S05]  /*0430*/  @P0 BRA `(.L_x_2) ;  /* 0x0000001800f80947 */ /* 0x000fea0003800000 */
[----:B------:R-:W-:Y:S01]  /*0440*/  IMAD.SHL.U32 R5, R6, 0x4, RZ ;  /* 0x0000000406057824 */ /* 0x000fe200078e00ff */
[----:B------:R-:W-:Y:S02]  /*0450*/  LOP3.LUT R4, R4, 0xffff, RZ, 0xc0, !PT ;  /* 0x0000ffff04047812 */ /* 0x000fe400078ec0ff */
[----:B------:R-:W-:Y:S01]  /*0460*/  MOV R13, 0x3f ;  /* 0x0000003f000d7802 */ /* 0x000fe20000000f00 */
[----:B------:R-:W-:Y:S01]  /*0470*/  IMAD R3, R10, 0x40, R5 ;  /* 0x000000400a037824 */ /* 0x000fe200078e0205 */
[----:B------:R-:W-:-:S07]  /*0480*/  MOV R8, 0x4a0 ;  /* 0x000004a000087802 */ /* 0x000fce0000000f00 */
[----:B-1----:R-:W-:Y:S05]  /*0490*/  CALL.REL.NOINC `($__internal_0_$__cuda_sm20_div_u16) ;  /* 0x0000003400e07944 */ /* 0x002fea0003c00000 */
[----:B------:R-:W-:Y:S01]  /*04a0*/  ISETP.GT.U32.AND P0, PT, R18, 0x155, PT ;  /* 0x000001551200780c */ /* 0x000fe20003f04070 */
[----:B------:R-:W-:Y:S02]  /*04b0*/  VIADD R17, R4, 0x1 ;  /* 0x0000000104117836 */ /* 0x000fe40000000000 */
[----:B------:R-:W-:-:S03]  /*04c0*/  IMAD.MOV.U32 R24, RZ, RZ, RZ ;  /* 0x000000ffff187224 */ /* 0x000fc600078e00ff */
[----:B------:R-:W-:-:S04]  /*04d0*/  LOP3.LUT R17, R17, 0xffff, RZ, 0xc0, !PT ;  /* 0x0000ffff11117812 */ /* 0x000fc800078ec0ff */
[----:B------:R-:W-:-:S04]  /*04e0*/  LOP3.LUT R4, R17, 0x3, RZ, 0xc0, !PT ;  /* 0x0000000311047812 */ /* 0x000fc800078ec0ff */
[----:B------:R-:W-:Y:S01]  /*04f0*/  ISETP.NE.AND P3, PT, R4, RZ, PT ;  /* 0x000000ff0400720c */ /* 0x000fe20003f65270 */
[----:B------:R-:W-:-:S12]  /*0500*/  @P0 BRA `(.L_x_3) ;  /* 0x00000008008c0947 */ /* 0x000fd80003800000 */
[----:B------:R-:W0:Y:S01]  /*0510*/  LDCU UR4, c[0x0][0x38c] ;  /* 0x00007180ff0477ac */ /* 0x000e220008000800 */
[----:B------:R-:W-:Y:S01]  /*0520*/  HFMA2 R24, -RZ, RZ, 0, 0 ;  /* 0x00000000ff187431 */ /* 0x000fe200000001ff */
[----:B------:R-:W-:Y:S01]  /*0530*/  BSSY.RECONVERGENT B0, `(.L_x_3) ;  /* 0x00000a0000007945 */ /* 0x000fe20003800200 */
[----:B------:R-:W-:Y:S02]  /*0540*/  IMAD.MOV.U32 R22, RZ, RZ, RZ ;  /* 0x000000ffff167224 */ /* 0x000fe400078e00ff */
[----:B0-----:R-:W-:-:S05]  /*0550*/  IMAD R8, R7, UR4, RZ ;  /* 0x0000000407087c24 */ /* 0x001fca000f8e02ff */
[----:B------:R-:W-:-:S13]  /*0560*/  LOP3.LUT P0, RZ, R8, 0x3, RZ, 0xc0, !PT ;  /* 0x0000000308ff7812 */ /* 0x000fda000780c0ff */
.L_x_4:
[----:B0-----:R-:W0:Y:S01]  /*0570*/  LDCU.64 UR8, c[0x0][0x380] ;  /* 0x00007000ff0877ac */ /* 0x001e220008000a00 */
[----:B------:R-:W-:Y:S01]  /*0580*/  IMAD R23, R0, 0x40, R7 ;  /* 0x0000004000177824 */ /* 0x000fe200078e0207 */
[----:B------:R-:W-:Y:S01]  /*0590*/  @!P0 R2UR UR4, R20 ;  /* 0x00000000140482ca */ /* 0x000fe200000e0000 */
[----:B------:R-:W1:Y:S02]  /*05a0*/  LDCU UR6, c[0x0][0x38c] ;  /* 0x00007180ff0677ac */ /* 0x000e640008000800 */
[----:B------:R-:W-:Y:S01]  /*05b0*/  IMAD.IADD R23, R23, 0x1, R24 ;  /* 0x0000000117177824 */ /* 0x000fe200078e0218 */
[----:B------:R-:W-:Y:S02]  /*05c0*/  @!P0 R2UR UR5, R21 ;  /* 0x00000000150582ca */ /* 0x000fe400000e0000 */
[----:B0-----:R-:W-:Y:S01]  /*05d0*/  @!P0 MOV R26, UR8 ;  /* 0x00000008001a8c02 */ /* 0x001fe20008000f00 */
[----:B------:R-:W-:Y:S02]  /*05e0*/  @!P0 IMAD.U32 R27, RZ, RZ, UR9 ;  /* 0x00000009ff1b8e24 */ /* 0x000fe4000f8e00ff */
[----:B-1----:R-:W-:-:S04]  /*05f0*/  IMAD R15, R23, UR6, R3 ;  /* 0x00000006170f7c24 */ /* 0x002fc8000f8e0203 */
[----:B------:R-:W-:-:S06]  /*0600*/  @!P0 IMAD.WIDE.U32 R8, R15, 0x4, R26 ;  /* 0x000000040f088825 */ /* 0x000fcc00078e001a */
[----:B------:R-:W2:Y:S01]  /*0610*/  @!P0 LDG.E.128 R8, desc[UR4][R8.64] ;  /* 0x0000000408088981 */ /* 0x000ea2000c1e1d00 */
[----:B------:R-:W0:Y:S01]  /*0620*/  S2UR UR5, SR_CgaCtaId ;  /* 0x00000000000579c3 */ /* 0x000e220000008800 */
[----:B------:R-:W-:Y:S01]  /*0630*/  UMOV UR4, 0x400 ;  /* 0x0000040000047882 */ /* 0x000fe20000000000 */
[----:B------:R-:W-:Y:S01]  /*0640*/  IMAD.IADD R12, R7, 0x1, R24 ;  /* 0x00000001070c7824 */ /* 0x000fe200078e0218 */
[----:B------:R-:W-:Y:S01]  /*0650*/  @P0 R2UR UR10, R20 ;  /* 0x00000000140a02ca */ /* 0x000fe200000e0000 */
[----:B------:R-:W-:Y:S01]  /*0660*/  @P0 IMAD.U32 R26, RZ, RZ, UR8 ;  /* 0x00000008ff1a0e24 */ /* 0x000fe2000f8e00ff */
[----:B------:R-:W-:Y:S01]  /*0670*/  @P0 R2UR UR11, R21 ;  /* 0x00000000150b02ca */ /* 0x000fe200000e0000 */
[----:B------:R-:W-:Y:S01]  /*0680*/  IMAD R12, R12, 0x40, R5 ;  /* 0x000000400c0c7824 */ /* 0x000fe200078e0205 */
[----:B------:R-:W-:Y:S01]  /*0690*/  @P0 MOV R27, UR9 ;  /* 0x00000009001b0c02 */ /* 0x000fe20008000f00 */
[C---:B------:R-:W-:Y:S01]  /*06a0*/  @P0 VIADD R13, R15.reuse, 0x1 ;  /* 0x000000010f0d0836 */ /* 0x040fe20000000000 */
[C---:B------:R-:W-:Y:S01]  /*06b0*/  @P0 R2UR UR8, R20.reuse ;  /* 0x00000000140802ca */ /* 0x040fe200000e0000 */
[----:B------:R-:W-:Y:S01]  /*06c0*/  @P0 VIADD R29, R15, 0x2 ;  /* 0x000000020f1d0836 */ /* 0x000fe20000000000 */
[----:B------:R-:W-:Y:S01]  /*06d0*/  @P0 R2UR UR9, R21 ;  /* 0x00000000150902ca */ /* 0x000fe200000e0000 */
[----:B------:R-:W-:Y:S01]  /*06e0*/  @P0 VIADD R25, R15, 0x3 ;  /* 0x000000030f190836 */ /* 0x000fe20000000000 */
[----:B------:R-:W-:-:S02]  /*06f0*/  @P0 R2UR UR12, R20 ;  /* 0x00000000140c02ca */ /* 0x000fc400000e0000 */
[C---:B------:R-:W-:Y:S02]  /*0700*/  @P0 R2UR UR13, R21.reuse ;  /* 0x00000000150d02ca */ /* 0x040fe400000e0000 */
[----:B------:R-:W-:Y:S02]  /*0710*/  @P0 R2UR UR14, R20 ;  /* 0x00000000140e02ca */ /* 0x000fe400000e0000 */
[----:B------:R-:W-:Y:S01]  /*0720*/  @P0 R2UR UR15, R21 ;  /* 0x00000000150f02ca */ /* 0x000fe200000e0000 */
[----:B0-----:R-:W-:-:S06]  /*0730*/  ULEA UR4, UR5, UR4, 0x18 ;  /* 0x0000000405047291 */ /* 0x001fcc000f8ec0ff */
[----:B------:R-:W-:-:S05]  /*0740*/  @!P0 MOV R19, UR4 ;  /* 0x0000000400138c02 */ /* 0x000fca0008000f00 */
[----:B------:R-:W-:Y:S02]  /*0750*/  @!P0 IMAD R14, R12, 0x4, R19 ;  /* 0x000000040c0e8824 */ /* 0x000fe400078e0213 */
[----:B------:R-:W-:-:S04]  /*0760*/  @P0 IMAD.WIDE.U32 R12, R13, 0x4, R26 ;  /* 0x000000040d0c0825 */ /* 0x000fc800078e001a */
[--C-:B------:R-:W-:Y:S02]  /*0770*/  @P0 IMAD.WIDE.U32 R28, R29, 0x4, R26.reuse ;  /* 0x000000041d1c0825 */ /* 0x100fe400078e001a */
[----:B------:R-:W3:Y:S04]  /*0780*/  @P0 LDG.E R13, desc[UR10][R12.64] ;  /* 0x0000000a0c0d0981 */ /* 0x000ee8000c1e1900 */
[----:B--2---:R0:W-:Y:S01]  /*0790*/  @!P0 STS.128 [R14], R8 ;  /* 0x000000080e008388 */ /* 0x0041e20000000c00 */
[----:B------:R-:W-:-:S03]  /*07a0*/  @P0 IMAD.WIDE.U32 R8, R15, 0x4, R26 ;  /* 0x000000040f080825 */ /* 0x000fc600078e001a */
[----:B------:R1:W3:Y:S01]  /*07b0*/  @P0 LDG.E R14, desc[UR12][R28.64] ;  /* 0x0000000c1c0e0981 */ /* 0x0002e2000c1e1900 */
[----:B------:R-:W-:-:S03]  /*07c0*/  @P0 IMAD.WIDE.U32 R10, R25, 0x4, R26 ;  /* 0x00000004190a0825 */ /* 0x000fc600078e001a */
[----:B------:R0:W3:Y:S04]  /*07d0*/  @P0 LDG.E R12, desc[UR8][R8.64] ;  /* 0x00000008080c0981 */ /* 0x0000e8000c1e1900 */
[----:B------:R2:W3:Y:S01]  /*07e0*/  @P0 LDG.E R15, desc[UR14][R10.64] ;  /* 0x0000000e0a0f0981 */ /* 0x0004e2000c1e1900 */
[----:B------:R-:W-:-:S04]  /*07f0*/  IMAD.IADD R25, R2, 0x1, R23 ;  /* 0x0000000102197824 */ /* 0x000fc800078e0217 */
[----:B------:R-:W-:-:S05]  /*0800*/  IMAD R25, R25, UR6, RZ ;  /* 0x0000000619197c24 */ /* 0x000fca000f8e02ff */
[----:B------:R-:W-:Y:S02]  /*0810*/  LOP3.LUT P1, RZ, R25, 0x3, RZ, 0xc0, !PT ;  /* 0x0000000319ff7812 */ /* 0x000fe4000782c0ff */
[----:B------:R-:W-:Y:S01]  /*0820*/  IADD3 R23, PT, PT, R7, R24, RZ ;  /* 0x0000001807177210 */ /* 0x000fe20007ffe0ff */
[----:B------:R-:W-:Y:S01]  /*0830*/  @P0 IMAD.U32 R19, RZ, RZ, UR4 ;  /* 0x00000004ff130e24 */ /* 0x000fe2000f8e00ff */
[----:B------:R-:W-:-:S03]  /*0840*/  IADD3 R25, PT, PT, R3, R25, RZ ;  /* 0x0000001903197210 */ /* 0x000fc60007ffe0ff */
[----:B-1----:R-:W-:-:S06]  /*0850*/  IMAD R28, R23, 0x40, R5 ;  /* 0x00000040171c7824 */ /* 0x002fcc00078e0205 */
[C---:B------:R-:W-:Y:S02]  /*0860*/  @P1 R2UR UR8, R20.reuse ;  /* 0x00000000140812ca */ /* 0x040fe400000e0000 */
[C---:B------:R-:W-:Y:S02]  /*0870*/  @P1 R2UR UR9, R21.reuse ;  /* 0x00000000150912ca */ /* 0x040fe400000e0000 */
[----:B------:R-:W-:Y:S02]  /*0880*/  @P1 R2UR UR4, R20 ;  /* 0x00000000140412ca */ /* 0x000fe400000e0000 */
[----:B------:R-:W-:Y:S01]  /*0890*/  @P1 R2UR UR5, R21 ;  /* 0x00000000150512ca */ /* 0x000fe200000e0000 */
[----:B------:R-:W-:Y:S01]  /*08a0*/  @P0 IMAD R28, R28, 0x4, R19 ;  /* 0x000000041c1c0824 */ /* 0x000fe200078e0213 */
[----:B------:R-:W-:Y:S01]  /*08b0*/  @P1 R2UR UR10, R20 ;  /* 0x00000000140a12ca */ /* 0x000fe200000e0000 */
[----:B0-----:R-:W-:Y:S01]  /*08c0*/  @P1 VIADD R9, R25, 0x1 ;  /* 0x0000000119091836 */ /* 0x001fe20000000000 */
[----:B------:R-:W-:-:S02]  /*08d0*/  @P1 R2UR UR11, R21 ;  /* 0x00000000150b12ca */ /* 0x000fc400000e0000 */
[----:B------:R-:W-:Y:S02]  /*08e0*/  @P1 R2UR UR12, R20 ;  /* 0x00000000140c12ca */ /* 0x000fe400000e0000 */
[----:B------:R-:W-:Y:S01]  /*08f0*/  @P1 R2UR UR13, R21 ;  /* 0x00000000150d12ca */ /* 0x000fe200000e0000 */
[----:B--2---:R-:W-:Y:S02]  /*0900*/  @P1 VIADD R11, R25, 0x2 ;  /* 0x00000002190b1836 */ /* 0x004fe40000000000 */
[----:B------:R-:W-:-:S04]  /*0910*/  @P1 IMAD.WIDE.U32 R8, R9, 0x4, R26 ;  /* 0x0000000409081825 */ /* 0x000fc800078e001a */
[----:B------:R-:W-:Y:S02]  /*0920*/  @P1 VIADD R29, R25, 0x3 ;  /* 0x00000003191d1836 */ /* 0x000fe40000000000 */
[--C-:B------:R-:W-:Y:S01]  /*0930*/  @P1 IMAD.WIDE.U32 R10, R11, 0x4, R26.reuse ;  /* 0x000000040b0a1825 */ /* 0x100fe200078e001a */
[----:B------:R-:W2:Y:S05]  /*0940*/  @P1 LDG.E R9, desc[UR8][R8.64] ;  /* 0x0000000808091981 */ /* 0x000eaa000c1e1900 */
[----:B------:R-:W2:Y:S04]  /*0950*/  @P1 LDG.E R10, desc[UR10][R10.64] ;  /* 0x0000000a0a0a1981 */ /* 0x000ea8000c1e1900 */
[----:B---3--:R0:W-:Y:S02]  /*0960*/  @P0 STS.128 [R28], R12 ;  /* 0x0000000c1c000388 */ /* 0x0081e40000000c00 */
[----:B0-----:R-:W-:-:S04]  /*0970*/  @P1 IMAD.WIDE.U32 R12, R25, 0x4, R26 ;  /* 0x00000004190c1825 */ /* 0x001fc800078e001a */
[--C-:B------:R-:W-:Y:S01]  /*0980*/  @P1 IMAD.WIDE.U32 R28, R29, 0x4, R26.reuse ;  /* 0x000000041d1c1825 */ /* 0x100fe200078e001a */
[----:B------:R-:W2:Y:S01]  /*0990*/  @P1 LDG.E R8, desc[UR4][R12.64] ;  /* 0x000000040c081981 */ /* 0x000ea2000c1e1900 */
[----:B------:R-:W-:Y:S02]  /*09a0*/  @!P1 R2UR UR4, R20 ;  /* 0x00000000140492ca */ /* 0x000fe400000e0000 */
[----:B------:R-:W-:Y:S01]  /*09b0*/  @!P1 R2UR UR5, R21 ;  /* 0x00000000150592ca */ /* 0x000fe200000e0000 */
[----:B------:R0:W2:Y:S01]  /*09c0*/  @P1 LDG.E R11, desc[UR12][R28.64] ;  /* 0x0000000c1c0b1981 */ /* 0x0000a2000c1e1900 */
[----:B------:R-:W-:-:S11]  /*09d0*/  @!P1 IMAD.WIDE.U32 R14, R25, 0x4, R26 ;  /* 0x00000004190e9825 */ /* 0x000fd600078e001a */
[----:B------:R-:W3:Y:S01]  /*09e0*/  @!P1 LDG.E.128 R12, desc[UR4][R14.64] ;  /* 0x000000040e0c9981 */ /* 0x000ee2000c1e1d00 */
[----:B0-----:R-:W-:-:S05]  /*09f0*/  IMAD R29, R0, 0x40, R7 ;  /* 0x00000040001d7824 */ /* 0x001fca00078e0207 */
[----:B------:R-:W-:-:S05]  /*0a00*/  IADD3 R29, PT, PT, R29, R24, RZ ;  /* 0x000000181d1d7210 */ /* 0x000fca0007ffe0ff */
[----:B------:R-:W-:-:S04]  /*0a10*/  IMAD.IADD R29, R2, 0x1, R29 ;  /* 0x00000001021d7824 */ /* 0x000fc800078e021d */
[C---:B------:R-:W-:Y:S01]  /*0a20*/  IMAD.IADD R29, R2.reuse, 0x1, R29 ;  /* 0x00000001021d7824 */ /* 0x040fe200078e021d */
[----:B------:R-:W-:-:S03]  /*0a30*/  IADD3 R23, PT, PT, R2, R23, RZ ;  /* 0x0000001702177210 */ /* 0x000fc60007ffe0ff */
[----:B------:R-:W-:Y:S02]  /*0a40*/  IMAD R29, R29, UR6, RZ ;  /* 0x000000061d1d7c24 */ /* 0x000fe4000f8e02ff */
[----:B------:R-:W-:-:S03]  /*0a50*/  IMAD R25, R23, 0x40, R5 ;  /* 0x0000004017197824 */ /* 0x000fc600078e0205 */
[----:B------:R-:W-:Y:S01]  /*0a60*/  LOP3.LUT P2, RZ, R29, 0x3, RZ, 0xc0, !PT ;  /* 0x000000031dff7812 */ /* 0x000fe2000784c0ff */
[----:B------:R-:W-:-:S12]  /*0a70*/  @P1 IMAD R28, R25, 0x4, R19 ;  /* 0x00000004191c1824 */ /* 0x000fd800078e0213 */
[C---:B------:R-:W-:Y:S02]  /*0a80*/  @P2 R2UR UR8, R20.reuse ;  /* 0x00000000140822ca */ /* 0x040fe400000e0000 */
[C---:B------:R-:W-:Y:S02]  /*0a90*/  @P2 R2UR UR9, R21.reuse ;  /* 0x00000000150922ca */ /* 0x040fe400000e0000 */
[C---:B------:R-:W-:Y:S02]  /*0aa0*/  @P2 R2UR UR4, R20.reuse ;  /* 0x00000000140422ca */ /* 0x040fe400000e0000 */
[C---:B------:R-:W-:Y:S02]  /*0ab0*/  @P2 R2UR UR5, R21.reuse ;  /* 0x00000000150522ca */ /* 0x040fe400000e0000 */
[----:B------:R-:W-:Y:S02]  /*0ac0*/  @P2 R2UR UR10, R20 ;  /* 0x00000000140a22ca */ /* 0x000fe400000e0000 */
[----:B------:R-:W-:-:S02]  /*0ad0*/  @P2 R2UR UR11, R21 ;  /* 0x00000000150b22ca */ /* 0x000fc400000e0000 */
[----:B------:R-:W-:Y:S02]  /*0ae0*/  @P2 R2UR UR12, R20 ;  /* 0x00000000140c22ca */ /* 0x000fe400000e0000 */
[----:B------:R-:W-:Y:S01]  /*0af0*/  @P2 R2UR UR13, R21 ;  /* 0x00000000150d22ca */ /* 0x000fe200000e0000 */
[----:B--2---:R0:W-:Y:S01]  /*0b00*/  @P1 STS.128 [R28], R8 ;  /* 0x000000081c001388 */ /* 0x0041e20000000c00 */
[----:B------:R-:W-:Y:S01]  /*0b10*/  @!P1 IMAD R28, R25, 0x4, R19 ;  /* 0x00000004191c9824 */ /* 0x000fe200078e0213 */
[----:B------:R-:W-:-:S05]  /*0b20*/  IADD3 R25, PT, PT, R3, R29, RZ ;  /* 0x0000001d03197210 */ /* 0x000fca0007ffe0ff */
[C---:B0-----:R-:W-:Y:S01]  /*0b30*/  @P2 VIADD R9, R25.reuse, 0x1 ;  /* 0x0000000119092836 */ /* 0x041fe20000000000 */
[----:B---3--:R0:W-:Y:S01]  /*0b40*/  @!P1 STS.128 [R28], R12 ;  /* 0x0000000c1c009388 */ /* 0x0081e20000000c00 */
[----:B------:R-:W-:Y:S02]  /*0b50*/  @P2 VIADD R11, R25, 0x2 ;  /* 0x00000002190b2836 */ /* 0x000fe40000000000 */
[----:B------:R-:W-:-:S04]  /*0b60*/  @P2 IMAD.WIDE.U32 R8, R9, 0x4, R26 ;  /* 0x0000000409082825 */ /* 0x000fc800078e001a */
[----:B------:R-:W-:Y:S02]  /*0b70*/  @P2 VIADD R29, R25, 0x3 ;  /* 0x00000003191d2836 */ /* 0x000fe40000000000 */
[--C-:B------:R-:W-:Y:S01]  /*0b80*/  @P2 IMAD.WIDE.U32 R10, R11, 0x4, R26.reuse ;  /* 0x000000040b0a2825 */ /* 0x100fe200078e001a */
[----:B------:R-:W2:Y:S05]  /*0b90*/  @P2 LDG.E R9, desc[UR8][R8.64] ;  /* 0x0000000808092981 */ /* 0x000eaa000c1e1900 */
[----:B------:R-:W2:Y:S01]  /*0ba0*/  @P2 LDG.E R10, desc[UR10][R10.64] ;  /* 0x0000000a0a0a2981 */ /* 0x000ea2000c1e1900 */
        /* <DEDUP_REMOVED lines=24> */
[C---:B------:R-:W-:Y:S02]  /*0d30*/  @P1 R2UR UR10, R20.reuse ;  /* 0x00000000140a12ca */ /* 0x040fe400000e0000 */
[C---:B------:R-:W-:Y:S02]  /*0d40*/  @P1 R2UR UR11, R21.reuse ;  /* 0x00000000150b12ca */ /* 0x040fe400000e0000 */
[----:B------:R-:W-:Y:S02]  /*0d50*/  @!P1 R2UR UR12, R20 ;  /* 0x00000000140c92ca */ /* 0x000fe400000e0000 */
[----:B------:R-:W-:Y:S01]  /*0d60*/  @!P1 R2UR UR13, R21 ;  /* 0x00000000150d92ca */ /* 0x000fe200000e0000 */
[----:B--2---:R0:W-:Y:S01]  /*0d70*/  @P2 STS.128 [R28], R8 ;  /* 0x000000081c002388 */ /* 0x0041e20000000c00 */
[----:B------:R-:W-:Y:S01]  /*0d80*/  @!P2 LEA R10, R25, R19, 0x2 ;  /* 0x00000013190aa211 */ /* 0x000fe200078e10ff */
[----:B------:R-:W-:-:S04]  /*0d90*/  IMAD.IADD R25, R3, 0x1, R29 ;  /* 0x0000000103197824 */ /* 0x000fc800078e021d */
[C---:B0-----:R-:W-:Y:S01]  /*0da0*/  @P1 VIADD R9, R25.reuse, 0x1 ;  /* 0x0000000119091836 */ /* 0x041fe20000000000 */
[C---:B------:R-:W-:Y:S01]  /*0db0*/  @P1 IADD3 R29, PT, PT, R25.reuse, 0x3, RZ ;  /* 0x00000003191d1810 */ /* 0x040fe20007ffe0ff */
[----:B------:R-:W-:Y:S01]  /*0dc0*/  @P1 VIADD R11, R25, 0x2 ;  /* 0x00000002190b1836 */ /* 0x000fe20000000000 */
[----:B---3--:R0:W-:Y:S01]  /*0dd0*/  @!P2 STS.128 [R10], R12 ;  /* 0x0000000c0a00a388 */ /* 0x0081e20000000c00 */
[----:B------:R-:W-:-:S04]  /*0de0*/  @P1 IMAD.WIDE.U32 R8, R9, 0x4, R26 ;  /* 0x0000000409081825 */ /* 0x000fc800078e001a */
[--C-:B------:R-:W-:Y:S02]  /*0df0*/  @P1 IMAD.WIDE.U32 R28, R29, 0x4, R26.reuse ;  /* 0x000000041d1c1825 */ /* 0x100fe400078e001a */
[----:B------:R-:W2:Y:S02]  /*0e00*/  @P1 LDG.E R9, desc[UR6][R8.64] ;  /* 0x0000000608091981 */ /* 0x000ea4000c1e1900 */
[----:B0-----:R-:W-:-:S04]  /*0e10*/  @P1 IMAD.WIDE.U32 R10, R11, 0x4, R26 ;  /* 0x000000040b0a1825 */ /* 0x001fc800078e001a */
[C-C-:B------:R-:W-:Y:S02]  /*0e20*/  @P1 IMAD.WIDE.U32 R12, R25.reuse, 0x4, R26.reuse ;  /* 0x00000004190c1825 */ /* 0x140fe400078e001a */
[----:B------:R-:W2:Y:S02]  /*0e30*/  @P1 LDG.E R10, desc[UR8][R10.64] ;  /* 0x000000080a0a1981 */ /* 0x000ea4000c1e1900 */
[----:B------:R-:W-:Y:S02]  /*0e40*/  @!P1 IMAD.WIDE.U32 R14, R25, 0x4, R26 ;  /* 0x00000004190e9825 */ /* 0x000fe400078e001a */
[----:B------:R-:W2:Y:S04]  /*0e50*/  @P1 LDG.E R8, desc[UR4][R12.64] ;  /* 0x000000040c081981 */ /* 0x000ea8000c1e1900 */
[----:B------:R-:W2:Y:S04]  /*0e60*/  @P1 LDG.E R11, desc[UR10][R28.64] ;  /* 0x0000000a1c0b1981 */ /* 0x000ea8000c1e1900 */
[----:B------:R-:W3:Y:S01]  /*0e70*/  @!P1 LDG.E.128 R12, desc[UR12][R14.64] ;  /* 0x0000000c0e0c9981 */ /* 0x000ee2000c1e1d00 */
[----:B------:R-:W-:-:S04]  /*0e80*/  IMAD.IADD R26, R2, 0x1, R23 ;  /* 0x00000001021a7824 */ /* 0x000fc800078e0217 */
[----:B------:R-:W-:Y:S01]  /*0e90*/  IMAD R26, R26, 0x40, R5 ;  /* 0x000000401a1a7824 */ /* 0x000fe200078e0205 */
[----:B------:R-:W-:Y:S01]  /*0ea0*/  LOP3.LUT R25, R17, 0x7c, RZ, 0xc0, !PT ;  /* 0x0000007c11197812 */ /* 0x000fe200078ec0ff */
[----:B------:R-:W-:Y:S02]  /*0eb0*/  VIADD R22, R22, 0x4 ;  /* 0x0000000416167836 */ /* 0x000fe40000000000 */
[C---:B------:R-:W-:Y:S01]  /*0ec0*/  @P1 IMAD R23, R26.reuse, 0x4, R19 ;  /* 0x000000041a171824 */ /* 0x040fe200078e0213 */
[----:B------:R-:W-:Y:S01]  /*0ed0*/  @!P1 LEA R19, R26, R19, 0x2 ;  /* 0x000000131a139211 */ /* 0x000fe200078e10ff */
[----:B------:R-:W-:-:S03]  /*0ee0*/  IMAD R24, R2, 0x4, R24 ;  /* 0x0000000402187824 */ /* 0x000fc600078e0218 */
[----:B--2---:R0:W-:Y:S04]  /*0ef0*/  @P1 STS.128 [R23], R8 ;  /* 0x0000000817001388 */ /* 0x0041e80000000c00 */
[----:B---3--:R0:W-:Y:S01]  /*0f00*/  @!P1 STS.128 [R19], R12 ;  /* 0x0000000c13009388 */ /* 0x0081e20000000c00 */
[----:B------:R-:W-:-:S13]  /*0f10*/  ISETP.NE.AND P1, PT, R22, R25, PT ;  /* 0x000000191600720c */ /* 0x000fda0003f25270 */
[----:B------:R-:W-:Y:S05]  /*0f20*/  @P1 BRA `(.L_x_4) ;  /* 0xfffffff400901947 */ /* 0x000fea000383ffff */
[----:B------:R-:W-:Y:S05]  /*0f30*/  BSYNC.RECONVERGENT B0 ;  /* 0x0000000000007941 */ /* 0x000fea0003800200 */
.L_x_3:
[----:B------:R-:W-:Y:S05]  /*0f40*/  @!P3 BRA `(.L_x_5) ;  /* 0x0000000000b8b947 */ /* 0x000fea0003800000 */
[----:B------:R-:W1:Y:S01]  /*0f50*/  S2UR UR5, SR_CgaCtaId ;  /* 0x00000000000579c3 */ /* 0x000e620000008800 */
[----:B0-----:R-:W-:Y:S01]  /*0f60*/  IMAD.IADD R9, R7, 0x1, R24 ;  /* 0x0000000107097824 */ /* 0x001fe200078e0218 */
[----:B------:R-:W-:Y:S01]  /*0f70*/  UMOV UR4, 0x400 ;  /* 0x0000040000047882 */ /* 0x000fe20000000000 */
[----:B------:R-:W-:-:S03]  /*0f80*/  IMAD.MOV R26, RZ, RZ, -R4 ;  /* 0x000000ffff1a7224 */ /* 0x000fc600078e0a04 */
[----:B------:R-:W-:Y:S01]  /*0f90*/  LEA R27, R0, R9, 0x6 ;  /* 0x00000009001b7211 */ /* 0x000fe200078e30ff */
[----:B------:R-:W-:Y:S01]  /*0fa0*/  IMAD R9, R9, 0x10, R6 ;  /* 0x0000001009097824 */ /* 0x000fe200078e0206 */
[----:B------:R-:W0:Y:S01]  /*0fb0*/  LDC R10, c[0x0][0x38c] ;  /* 0x0000e300ff0a7b82 */ /* 0x000e220000000800 */
[----:B-1----:R-:W-:-:S06]  /*0fc0*/  ULEA UR4, UR5, UR4, 0x18 ;  /* 0x0000000405047291 */ /* 0x002fcc000f8ec0ff */
[----:B------:R-:W-:Y:S01]  /*0fd0*/  LEA R29, R9, UR4, 0x4 ;  /* 0x00000004091d7c11 */ /* 0x000fe2000f8e20ff */
[CC--:B0-----:R-:W-:Y:S02]  /*0fe0*/  IMAD R8, R27.reuse, R10.reuse, R16 ;  /* 0x0000000a1b087224 */ /* 0x0c1fe400078e0210 */
[----:B------:R-:W-:Y:S02]  /*0ff0*/  IMAD R27, R27, R10, 0x1 ;  /* 0x000000011b1b7424 */ /* 0x000fe400078e020a */
[----:B------:R-:W-:-:S07]  /*1000*/  IMAD.IADD R19, R5, 0x1, R8 ;  /* 0x0000000105137824 */ /* 0x000fce00078e0208 */
.L_x_6:
[----:B------:R-:W-:Y:S01]  /*1010*/  IADD3 R8, PT, PT, R27, -0x1, RZ ;  /* 0xffffffff1b087810 */ /* 0x000fe20007ffe0ff */
[----:B------:R-:W0:Y:S03]  /*1020*/  LDC.64 R24, c[0x0][0x380] ;  /* 0x0000e000ff187b82 */ /* 0x000e260000000a00 */
[----:B------:R-:W-:-:S13]  /*1030*/  LOP3.LUT P0, RZ, R8, 0x3, RZ, 0xc0, !PT ;  /* 0x0000000308ff7812 */ /* 0x000fda000780c0ff */
[C---:B------:R-:W-:Y:S01]  /*1040*/  @P0 R2UR UR6, R20.reuse ;  /* 0x00000000140602ca */ /* 0x040fe200000e0000 */
[----:B------:R-:W-:Y:S01]  /*1050*/  @P0 VIADD R9, R19, 0x1 ;  /* 0x0000000113090836 */ /* 0x000fe20000000000 */
[----:B------:R-:W-:Y:S01]  /*1060*/  @P0 R2UR UR7, R21 ;  /* 0x00000000150702ca */ /* 0x000fe200000e0000 */
[C---:B------:R-:W-:Y:S01]  /*1070*/  @P0 VIADD R11, R19.reuse, 0x2 ;  /* 0x00000002130b0836 */ /* 0x040fe20000000000 */
[C---:B------:R-:W-:Y:S01]  /*1080*/  @P0 R2UR UR8, R20.reuse ;  /* 0x00000000140802ca */ /* 0x040fe200000e0000 */
[----:B------:R-:W-:Y:S01]  /*1090*/  @P0 VIADD R23, R19, 0x3 ;  /* 0x0000000313170836 */ /* 0x000fe20000000000 */
[----:B------:R-:W-:Y:S02]  /*10a0*/  @P0 R2UR UR9, R21 ;  /* 0x00000000150902ca */ /* 0x000fe400000e0000 */
[----:B------:R-:W-:Y:S01]  /*10b0*/  @P0 R2UR UR4, R20 ;  /* 0x00000000140402ca */ /* 0x000fe200000e0000 */
[----:B0-----:R-:W-:Y:S01]  /*10c0*/  @P0 IMAD.WIDE.U32 R8, R9, 0x4, R24 ;  /* 0x0000000409080825 */ /* 0x001fe200078e0018 */
[----:B------:R-:W-:-:S02]  /*10d0*/  @P0 R2UR UR5, R21 ;  /* 0x00000000150502ca */ /* 0x000fc400000e0000 */
[C---:B------:R-:W-:Y:S01]  /*10e0*/  @P0 R2UR UR10, R20.reuse ;  /* 0x00000000140a02ca */ /* 0x040fe200000e0000 */
[--C-:B------:R-:W-:Y:S01]  /*10f0*/  @P0 IMAD.WIDE.U32 R10, R11, 0x4, R24.reuse ;  /* 0x000000040b0a0825 */ /* 0x100fe200078e0018 */
[----:B------:R-:W-:Y:S01]  /*1100*/  @P0 R2UR UR11, R21 ;  /* 0x00000000150b02ca */ /* 0x000fe200000e0000 */
[----:B------:R-:W2:Y:S01]  /*1110*/  @P0 LDG.E R9, desc[UR6][R8.64] ;  /* 0x0000000608090981 */ /* 0x000ea2000c1e1900 */
[----:B------:R-:W-:Y:S01]  /*1120*/  @!P0 R2UR UR12, R20 ;  /* 0x00000000140c82ca */ /* 0x000fe200000e0000 */
[--C-:B------:R-:W-:Y:S01]  /*1130*/  @P0 IMAD.WIDE.U32 R22, R23, 0x4, R24.reuse ;  /* 0x0000000417160825 */ /* 0x100fe200078e0018 */
[----:B------:R-:W-:Y:S01]  /*1140*/  @!P0 R2UR UR13, R21 ;  /* 0x00000000150d82ca */ /* 0x000fe200000e0000 */
[----:B------:R-:W2:Y:S02]  /*1150*/  @P0 LDG.E R10, desc[UR8][R10.64] ;  /* 0x000000080a0a0981 */ /* 0x000ea4000c1e1900 */
[----:B------:R-:W-:-:S05]  /*1160*/  IMAD.WIDE.U32 R24, R19, 0x4, R24 ;  /* 0x0000000413187825 */ /* 0x000fca00078e0018 */
[----:B------:R-:W2:Y:S01]  /*1170*/  @P0 LDG.E R8, desc[UR4][R24.64] ;  /* 0x0000000418080981 */ /* 0x000ea2000c1e1900 */
[----:B------:R-:W0:Y:S03]  /*1180*/  LDCU UR4, c[0x0][0x38c] ;  /* 0x00007180ff0477ac */ /* 0x000e260008000800 */
[----:B------:R-:W2:Y:S04]  /*1190*/  @P0 LDG.E R11, desc[UR10][R22.64] ;  /* 0x0000000a160b0981 */ /* 0x000ea8000c1e1900 */
[----:B------:R-:W3:Y:S01]  /*11a0*/  @!P0 LDG.E.128 R12, desc[UR12][R24.64] ;  /* 0x0000000c180c8981 */ /* 0x000ee2000c1e1d00 */
[----:B------:R-:W-:Y:S01]  /*11b0*/  IADD3 R26, PT, PT, R26, 0x1, RZ ;  /* 0x000000011a1a7810 */ /* 0x000fe20007ffe0ff */
[----:B0-----:R-:W-:-:S02]  /*11c0*/  IMAD R27, R2, UR4, R27 ;  /* 0x00000004021b7c24 */ /* 0x001fc4000f8e021b */
[----:B------:R-:W-:Y:S01]  /*11d0*/  IMAD R19, R2, UR4, R19 ;  /* 0x0000000402137c24 */ /* 0x000fe2000f8e0213 */
[----:B--2---:R-:W-:Y:S04]  /*11e0*/  @P0 STS.128 [R29], R8 ;  /* 0x000000081d000388 */ /* 0x004fe80000000c00 */
[----:B---3--:R0:W-:Y:S01]  /*11f0*/  @!P0 STS.128 [R29], R12 ;  /* 0x0000000c1d008388 */ /* 0x0081e20000000c00 */
[----:B------:R-:W-:Y:S01]  /*1200*/  ISETP.NE.AND P0, PT, R26, RZ, PT ;  /* 0x000000ff1a00720c */ /* 0x000fe20003f05270 */
[----:B0-----:R-:W-:-:S12]  /*1210*/  IMAD R29, R2, 0x100, R29 ;  /* 0x00000100021d7824 */ /* 0x001fd800078e021d */
[----:B------:R-:W-:Y:S05]  /*1220*/  @P0 BRA `(.L_x_6) ;  /* 0xfffffffc00780947 */ /* 0x000fea000383ffff */
.L_x_5:
[----:B------:R-:W-:Y:S01]  /*1230*/  ISETP.GT.U32.AND P0, PT, R18, 0x155, PT ;  /* 0x000001551200780c */ /* 0x000fe20003f04070 */
[----:B------:R-:W-:Y:S05]  /*1240*/  WARPSYNC.ALL ;  /* 0x0000000000007948 */ /* 0x000fea0003800000 */
[----:B------:R-:W-:Y:S01]  /*1250*/  BAR.SYNC.DEFER_BLOCKING 0x0 ;  /* 0x0000000000007b1d */ /* 0x000fe20000010000 */
[----:B0-----:R-:W-:-:S06]  /*1260*/  IMAD.MOV.U32 R12, RZ, RZ, RZ ;  /* 0x000000ffff0c7224 */ /* 0x001fcc00078e00ff */
[----:B------:R-:W-:Y:S05]  /*1270*/  @P0 BRA `(.L_x_7) ;  /* 0x0000000800840947 */ /* 0x000fea0003800000 */
[----:B------:R-:W0:Y:S01]  /*1280*/  LDCU UR4, c[0x0][0x38c] ;  /* 0x00007180ff0477ac */ /* 0x000e220008000800 */
[----:B------:R-:W-:Y:S01]  /*1290*/  BSSY.RECONVERGENT B0, `(.L_x_7) ;  /* 0x000009f000007945 */ /* 0x000fe20003800200 */
[----:B------:R-:W-:Y:S01]  /*12a0*/  LOP3.LUT R17, R17, 0x7c, RZ, 0xc0, !PT ;  /* 0x0000007c11117812 */ /* 0x000fe200078ec0ff */
[----:B------:R-:W-:Y:S01]  /*12b0*/  IMAD.MOV.U32 R12, RZ, RZ, RZ ;  /* 0x000000ffff0c7224 */ /* 0x000fe200078e00ff */
[----:B------:R-:W-:Y:S01]  /*12c0*/  MOV R14, RZ ;  /* 0x000000ff000e7202 */ /* 0x000fe20000000f00 */
[----:B------:R-:W1:Y:S01]  /*12d0*/  LDCU.64 UR6, c[0x0][0x390] ;  /* 0x00007200ff0677ac */ /* 0x000e620008000a00 */
[----:B0-----:R-:W-:-:S05]  /*12e0*/  IMAD R8, R7, UR4, RZ ;  /* 0x0000000407087c24 */ /* 0x001fca000f8e02ff */
[----:B-1----:R-:W-:-:S13]  /*12f0*/  LOP3.LUT P2, RZ, R8, 0x3, RZ, 0xc0, !PT ;  /* 0x0000000308ff7812 */ /* 0x002fda000784c0ff */
.L_x_20:
[----:B01----:R-:W0:Y:S01]  /*1300*/  LDC R18, c[0x0][0x38c] ;  /* 0x0000e300ff127b82 */ /* 0x003e220000000800 */
[----:B------:R-:W-:Y:S01]  /*1310*/  IMAD R19, R0, 0x40, R7 ;  /* 0x0000004000137824 */ /* 0x000fe200078e0207 */
[----:B------:R-:W-:Y:S01]  /*1320*/  BSSY.RECONVERGENT B1, `(.L_x_8) ;  /* 0x000002c000017945 */ /* 0x000fe20003800200 */
[----:B------:R-:W-:Y:S02]  /*1330*/  VIADD R14, R14, 0x4 ;  /* 0x000000040e0e7836 */ /* 0x000fe40000000000 */
[----:B------:R-:W-:Y:S01]  /*1340*/  IMAD.IADD R15, R7, 0x1, R12 ;  /* 0x00000001070f7824 */ /* 0x000fe200078e020c */
[----:B------:R-:W-:Y:S02]  /*1350*/  IADD3 R19, PT, PT, R19, R12, RZ ;  /* 0x0000000c13137210 */ /* 0x000fe40007ffe0ff */
[----:B------:R-:W-:Y:S01]  /*1360*/  ISETP.NE.AND P1, PT, R14, R17, PT ;  /* 0x000000110e00720c */ /* 0x000fe20003f25270 */
[----:B------:R-:W-:Y:S02]  /*1370*/  IMAD R8, R15, 0x40, R5 ;  /* 0x000000400f087824 */ /* 0x000fe400078e0205 */
[----:B0-----:R-:W-:Y:S01]  /*1380*/  IMAD R25, R19, R18, R3 ;  /* 0x0000001213197224 */ /* 0x001fe200078e0203 */
[----:B------:R-:W-:Y:S09]  /*1390*/  @P2 BRA `(.L_x_9) ;  /* 0x0000000000342947 */ /* 0x000ff20003800000 */
[----:B------:R-:W0:Y:S01]  /*13a0*/  S2UR UR5, SR_CgaCtaId ;  /* 0x00000000000579c3 */ /* 0x000e220000008800 */
[----:B------:R-:W-:Y:S01]  /*13b0*/  UMOV UR4, 0x400 ;  /* 0x0000040000047882 */ /* 0x000fe20000000000 */
[----:B------:R-:W-:Y:S01]  /*13c0*/  MOV R22, UR6 ;  /* 0x0000000600167c02 */ /* 0x000fe20008000f00 */
[----:B------:R-:W-:-:S04]  /*13d0*/  IMAD.U32 R23, RZ, RZ, UR7 ;  /* 0x00000007ff177e24 */ /* 0x000fc8000f8e00ff */
[----:B------:R-:W-:Y:S01]  /*13e0*/  IMAD.WIDE.U32 R24, R25, 0x4, R22 ;  /* 0x0000000419187825 */ /* 0x000fe200078e0016 */
[----:B0-----:R-:W-:Y:S01]  /*13f0*/  ULEA UR4, UR5, UR4, 0x18 ;  /* 0x0000000405047291 */ /* 0x001fe2000f8ec0ff */
[----:B------:R-:W-:-:S05]  /*1400*/  R2UR UR5, R21 ;  /* 0x00000000150572ca */ /* 0x000fca00000e0000 */
[----:B------:R-:W-:Y:S01]  /*1410*/  IMAD.U32 R13, RZ, RZ, UR4 ;  /* 0x00000004ff0d7e24 */ /* 0x000fe2000f8e00ff */
[----:B------:R-:W-:-:S03]  /*1420*/  R2UR UR4, R20 ;  /* 0x00000000140472ca */ /* 0x000fc600000e0000 */
[----:B------:R-:W-:-:S06]  /*1430*/  IMAD R8, R8, 0x4, R13 ;  /* 0x0000000408087824 */ /* 0x000fcc00078e020d */
[----:B------:R-:W0:Y:S04]  /*1440*/  LDS.128 R8, [R8] ;  /* 0x0000000008087984 */ /* 0x000e280000000c00 */
[----:B0-----:R0:W-:Y:S01]  /*1450*/  STG.E.128 desc[UR4][R24.64], R8 ;  /* 0x0000000818007986 */ /* 0x0011e2000c101d04 */
[----:B------:R-:W-:Y:S05]  /*1460*/  BRA `(.L_x_10) ;  /* 0x00000000005c7947 */ /* 0x000fea0003800000 */
.L_x_9:
[----:B------:R-:W0:Y:S01]  /*1470*/  S2UR UR5, SR_CgaCtaId ;  /* 0x00000000000579c3 */ /* 0x000e220000008800 */
[----:B------:R-:W-:Y:S01]  /*1480*/  UMOV UR4, 0x400 ;  /* 0x0000040000047882 */ /* 0x000fe20000000000 */
[----:B------:R-:W-:Y:S01]  /*1490*/  MOV R22, UR6 ;  /* 0x0000000600167c02 */ /* 0x000fe20008000f00 */
[----:B------:R-:W-:Y:S01]  /*14a0*/  IMAD.U32 R23, RZ, RZ, UR7 ;  /* 0x00000007ff177e24 */ /* 0x000fe2000f8e00ff */
[----:B------:R-:W-:Y:S01]  /*14b0*/  R2UR UR8, R20 ;  /* 0x00000000140872ca */ /* 0x000fe200000e0000 */
[----:B------:R-:W-:Y:S01]  /*14c0*/  VIADD R29, R25, 0x1 ;  /* 0x00000001191d7836 */ /* 0x000fe20000000000 */
[----:B------:R-:W-:Y:S01]  /*14d0*/  R2UR UR9, R21 ;  /* 0x00000000150972ca */ /* 0x000fe200000e0000 */
[----:B------:R-:W-:-:S04]  /*14e0*/  IMAD.WIDE.U32 R26, R25, 0x4, R22 ;  /* 0x00000004191a7825 */ /* 0x000fc800078e0016 */
[C---:B------:R-:W-:Y:S01]  /*14f0*/  VIADD R24, R25.reuse, 0x2 ;  /* 0x0000000219187836 */ /* 0x040fe20000000000 */
[----:B------:R-:W-:Y:S01]  /*1500*/  IADD3 R25, PT, PT, R25, 0x3, RZ ;  /* 0x0000000319197810 */ /* 0x000fe20007ffe0ff */
[----:B------:R-:W-:Y:S01]  /*1510*/  IMAD.WIDE.U32 R28, R29, 0x4, R22 ;  /* 0x000000041d1c7825 */ /* 0x000fe200078e0016 */
[----:B0-----:R-:W-:Y:S01]  /*1520*/  ULEA UR4, UR5, UR4, 0x18 ;  /* 0x0000000405047291 */ /* 0x001fe2000f8ec0ff */
[----:B------:R-:W-:-:S05]  /*1530*/  R2UR UR5, R21 ;  /* 0x00000000150572ca */ /* 0x000fca00000e0000 */
[----:B------:R-:W-:Y:S01]  /*1540*/  IMAD.U32 R13, RZ, RZ, UR4 ;  /* 0x00000004ff0d7e24 */ /* 0x000fe2000f8e00ff */
[----:B------:R-:W-:-:S03]  /*1550*/  R2UR UR4, R20 ;  /* 0x00000000140472ca */ /* 0x000fc600000e0000 */
[----:B------:R-:W-:-:S06]  /*1560*/  IMAD R8, R8, 0x4, R13 ;  /* 0x0000000408087824 */ /* 0x000fcc00078e020d */
[----:B------:R-:W0:Y:S04]  /*1570*/  LDS.128 R8, [R8] ;  /* 0x0000000008087984 */ /* 0x000e280000000c00 */
[----:B0-----:R0:W-:Y:S04]  /*1580*/  STG.E desc[UR4][R26.64], R8 ;  /* 0x000000081a007986 */ /* 0x0011e8000c101904 */
[----:B------:R1:W-:Y:S01]  /*1590*/  STG.E desc[UR4][R28.64], R9 ;  /* 0x000000091c007986 */ /* 0x0003e2000c101904 */
[----:B0-----:R-:W-:-:S04]  /*15a0*/  IMAD.WIDE.U32 R26, R24, 0x4, R22 ;  /* 0x00000004181a7825 */ /* 0x001fc800078e0016 */
[----:B------:R-:W-:Y:S01]  /*15b0*/  IMAD.WIDE.U32 R24, R25, 0x4, R22 ;  /* 0x0000000419187825 */ /* 0x000fe200078e0016 */
[----:B------:R1:W-:Y:S04]  /*15c0*/  STG.E desc[UR4][R26.64], R10 ;  /* 0x0000000a1a007986 */ /* 0x0003e8000c101904 */
[----:B------:R1:W-:Y:S02]  /*15d0*/  STG.E desc[UR8][R24.64], R11 ;  /* 0x0000000b18007986 */ /* 0x0003e4000c101908 */
.L_x_10:
[----:B------:R-:W-:Y:S05]  /*15e0*/  BSYNC.RECONVERGENT B1 ;  /* 0x0000000000017941 */ /* 0x000fea0003800200 */
.L_x_8:
[C---:B------:R-:W-:Y:S01]  /*15f0*/  IMAD.IADD R19, R2.reuse, 0x1, R19 ;  /* 0x0000000102137824 */ /* 0x040fe200078e0213 */
[----:B------:R-:W-:Y:S01]  /*1600*/  BSSY.RECONVERGENT B1, `(.L_x_11) ;  /* 0x000001f000017945 */ /* 0x000fe20003800200 */
[----:B01----:R-:W-:Y:S02]  /*1610*/  IMAD.IADD R24, R2, 0x1, R15 ;  /* 0x0000000102187824 */ /* 0x003fe400078e020f */
[----:B------:R-:W-:Y:S02]  /*1620*/  IMAD R8, R19, R18, RZ ;  /* 0x0000001213087224 */ /* 0x000fe400078e02ff */
[----:B------:R-:W-:-:S03]  /*1630*/  IMAD R10, R24, 0x40, R5 ;  /* 0x00000040180a7824 */ /* 0x000fc600078e0205 */
[----:B------:R-:W-:Y:S02]  /*1640*/  LOP3.LUT P0, RZ, R8, 0x3, RZ, 0xc0, !PT ;  /* 0x0000000308ff7812 */ /* 0x000fe4000780c0ff */
[----:B------:R-:W-:-:S11]  /*1650*/  IADD3 R15, PT, PT, R3, R8, RZ ;  /* 0x00000008030f7210 */ /* 0x000fd60007ffe0ff */
[----:B------:R-:W-:Y:S05]  /*1660*/  @!P0 BRA `(.L_x_12) ;  /* 0x0000000000488947 */ /* 0x000fea0003800000 */
[----:B------:R-:W-:Y:S01]  /*1670*/  IMAD R8, R10, 0x4, R13 ;  /* 0x000000040a087824 */ /* 0x000fe200078e020d */
[C---:B------:R-:W-:Y:S01]  /*1680*/  R2UR UR4, R20.reuse ;  /* 0x00000000140472ca */ /* 0x040fe200000e0000 */
[----:B------:R-:W-:Y:S01]  /*1690*/  VIADD R27, R15, 0x1 ;  /* 0x000000010f1b7836 */ /* 0x000fe20000000000 */
[----:B------:R-:W-:Y:S01]  /*16a0*/  R2UR UR5, R21 ;  /* 0x00000000150572ca */ /* 0x000fe200000e0000 */
[--C-:B------:R-:W-:Y:S01]  /*16b0*/  IMAD.WIDE.U32 R28, R15, 0x4, R22.reuse ;  /* 0x000000040f1c7825 */ /* 0x100fe200078e0016 */
[----:B------:R-:W-:Y:S01]  /*16c0*/  R2UR UR8, R20 ;  /* 0x00000000140872ca */ /* 0x000fe200000e0000 */
[----:B------:R-:W0:Y:S01]  /*16d0*/  LDS.128 R8, [R8] ;  /* 0x0000000008087984 */ /* 0x000e220000000c00 */
[----:B------:R-:W-:Y:S01]  /*16e0*/  R2UR UR9, R21 ;  /* 0x00000000150972ca */ /* 0x000fe200000e0000 */
[----:B------:R-:W-:-:S04]  /*16f0*/  IMAD.WIDE.U32 R26, R27, 0x4, R22 ;  /* 0x000000041b1a7825 */ /* 0x000fc800078e0016 */
[C---:B------:R-:W-:Y:S01]  /*1700*/  VIADD R25, R15.reuse, 0x2 ;  /* 0x000000020f197836 */ /* 0x040fe20000000000 */
[----:B------:R-:W-:-:S03]  /*1710*/  IADD3 R15, PT, PT, R15, 0x3, RZ ;  /* 0x000000030f0f7810 */ /* 0x000fc60007ffe0ff */
[----:B0-----:R0:W-:Y:S04]  /*1720*/  STG.E desc[UR4][R28.64], R8 ;  /* 0x000000081c007986 */ /* 0x0011e8000c101904 */
[----:B------:R1:W-:Y:S01]  /*1730*/  STG.E desc[UR4][R26.64], R9 ;  /* 0x000000091a007986 */ /* 0x0003e2000c101904 */
[----:B0-----:R-:W-:-:S04]  /*1740*/  IMAD.WIDE.U32 R28, R25, 0x4, R22 ;  /* 0x00000004191c7825 */ /* 0x001fc800078e0016 */
[----:B-1----:R-:W-:Y:S01]  /*1750*/  IMAD.WIDE.U32 R26, R15, 0x4, R22 ;  /* 0x000000040f1a7825 */ /* 0x002fe200078e0016 */
[----:B------:R1:W-:Y:S04]  /*1760*/  STG.E desc[UR4][R28.64], R10 ;  /* 0x0000000a1c007986 */ /* 0x0003e8000c101904 */
[----:B------:R1:W-:Y:S01]  /*1770*/  STG.E desc[UR8][R26.64], R11 ;  /* 0x0000000b1a007986 */ /* 0x0003e2000c101908 */
[----:B------:R-:W-:Y:S05]  /*1780*/  BRA `(.L_x_13) ;  /* 0x0000000000187947 */ /* 0x000fea0003800000 */
.L_x_12:
[----:B------:R-:W-:Y:S01]  /*1790*/  IMAD R10, R10, 0x4, R13 ;  /* 0x000000040a0a7824 */ /* 0x000fe200078e020d */
[----:B------:R-:W-:Y:S01]  /*17a0*/  R2UR UR4, R20 ;  /* 0x00000000140472ca */ /* 0x000fe200000e0000 */
[----:B------:R-:W-:Y:S01]  /*17b0*/  IMAD.WIDE.U32 R26, R15, 0x4, R22 ;  /* 0x000000040f1a7825 */ /* 0x000fe200078e0016 */
[----:B------:R-:W-:-:S03]  /*17c0*/  R2UR UR5, R21 ;  /* 0x00000000150572ca */ /* 0x000fc600000e0000 */
[----:B------:R-:W0:Y:S10]  /*17d0*/  LDS.128 R8, [R10] ;  /* 0x000000000a087984 */ /* 0x000e340000000c00 */
[----:B0-----:R0:W-:Y:S02]  /*17e0*/  STG.E.128 desc[UR4][R26.64], R8 ;  /* 0x000000081a007986 */ /* 0x0011e4000c101d04 */
.L_x_13:
[----:B------:R-:W-:Y:S05]  /*17f0*/  BSYNC.RECONVERGENT B1 ;  /* 0x0000000000017941 */ /* 0x000fea0003800200 */
.L_x_11:
[C---:B------:R-:W-:Y:S01]  /*1800*/  IMAD.IADD R15, R2.reuse, 0x1, R19 ;  /* 0x00000001020f7824 */ /* 0x040fe200078e0213 */
[----:B------:R-:W-:Y:S01]  /*1810*/  BSSY.RECONVERGENT B1, `(.L_x_14) ;  /* 0x000001f000017945 */ /* 0x000fe20003800200 */
[----:B------:R-:W-:Y:S02]  /*1820*/  IMAD.IADD R19, R2, 0x1, R24 ;  /* 0x0000000102137824 */ /* 0x000fe400078e0218 */
[----:B0-----:R-:W-:-:S03]  /*1830*/  IMAD R8, R15, R18, RZ ;  /* 0x000000120f087224 */ /* 0x001fc600078e02ff */
[----:B-1----:R-:W-:Y:S01]  /*1840*/  LEA R10, R19, R5, 0x6 ;  /* 0x00000005130a7211 */ /* 0x002fe200078e30ff */
[----:B------:R-:W-:Y:S01]  /*1850*/  IMAD.IADD R25, R3, 0x1, R8 ;  /* 0x0000000103197824 */ /* 0x000fe200078e0208 */
[----:B------:R-:W-:-:S13]  /*1860*/  LOP3.LUT P0, RZ, R8, 0x3, RZ, 0xc0, !PT ;  /* 0x0000000308ff7812 */ /* 0x000fda000780c0ff */
        /* <DEDUP_REMOVED lines=9> */
[----:B------:R-:W-:Y:S01]  /*1900*/  IMAD.WIDE.U32 R26, R27, 0x4, R22 ;  /* 0x000000041b1a7825 */ /* 0x000fe200078e0016 */
[----:B------:R-:W-:-:S03]  /*1910*/  IADD3 R24, PT, PT, R25, 0x2, RZ ;  /* 0x0000000219187810 */ /* 0x000fc60007ffe0ff */
[----:B------:R-:W-:-:S04]  /*1920*/  VIADD R25, R25, 0x3 ;  /* 0x0000000319197836 */ /* 0x000fc80000000000 */
[----:B0-----:R-:W-:Y:S04]  /*1930*/  STG.E desc[UR4][R28.64], R8 ;  /* 0x000000081c007986 */ /* 0x001fe8000c101904 */
[----:B------:R0:W-:Y:S02]  /*1940*/  STG.E desc[UR4][R26.64], R9 ;  /* 0x000000091a007986 */ /* 0x0001e4000c101904 */
[----:B0-----:R-:W-:-:S04]  /*1950*/  IMAD.WIDE.U32 R26, R24, 0x4, R22 ;  /* 0x00000004181a7825 */ /* 0x001fc800078e0016 */
[----:B------:R-:W-:Y:S01]  /*1960*/  IMAD.WIDE.U32 R24, R25, 0x4, R22 ;  /* 0x0000000419187825 */ /* 0x000fe200078e0016 */
[----:B------:R1:W-:Y:S04]  /*1970*/  STG.E desc[UR4][R26.64], R10 ;  /* 0x0000000a1a007986 */ /* 0x0003e8000c101904 */
[----:B------:R1:W-:Y:S01]  /*1980*/  STG.E desc[UR8][R24.64], R11 ;  /* 0x0000000b18007986 */ /* 0x0003e2000c101908 */
[----:B------:R-:W-:Y:S05]  /*1990*/  BRA `(.L_x_16) ;  /* 0x0000000000187947 */ /* 0x000fea0003800000 */
.L_x_15:
[----:B------:R-:W-:Y:S01]  /*19a0*/  IMAD R10, R10, 0x4, R13 ;  /* 0x000000040a0a7824 */ /* 0x000fe200078e020d */
[----:B------:R-:W-:Y:S01]  /*19b0*/  R2UR UR4, R20 ;  /* 0x00000000140472ca */ /* 0x000fe200000e0000 */
[----:B------:R-:W-:Y:S01]  /*19c0*/  IMAD.WIDE.U32 R24, R25, 0x4, R22 ;  /* 0x0000000419187825 */ /* 0x000fe200078e0016 */
[----:B------:R-:W-:-:S03]  /*19d0*/  R2UR UR5, R21 ;  /* 0x00000000150572ca */ /* 0x000fc600000e0000 */
[----:B------:R-:W0:Y:S10]  /*19e0*/  LDS.128 R8, [R10] ;  /* 0x000000000a087984 */ /* 0x000e340000000c00 */
[----:B0-----:R0:W-:Y:S02]  /*19f0*/  STG.E.128 desc[UR4][R24.64], R8 ;  /* 0x0000000818007986 */ /* 0x0011e4000c101d04 */
.L_x_16:
[----:B------:R-:W-:Y:S05]  /*1a00*/  BSYNC.RECONVERGENT B1 ;  /* 0x0000000000017941 */ /* 0x000fea0003800200 */
.L_x_14:
[C---:B------:R-:W-:Y:S01]  /*1a10*/  IADD3 R15, PT, PT, R2.reuse, R15, RZ ;  /* 0x0000000f020f7210 */ /* 0x040fe20007ffe0ff */
[----:B0-----:R-:W-:Y:S01]  /*1a20*/  IMAD.IADD R8, R2, 0x1, R19 ;  /* 0x0000000102087824 */ /* 0x001fe200078e0213 */
[----:B------:R-:W-:Y:S03]  /*1a30*/  BSSY.RECONVERGENT B1, `(.L_x_17) ;  /* 0x0000022000017945 */ /* 0x000fe60003800200 */
[----:B------:R-:W-:Y:S02]  /*1a40*/  IMAD R18, R15, R18, RZ ;  /* 0x000000120f127224 */ /* 0x000fe400078e02ff */
[----:B------:R-:W-:-:S03]  /*1a50*/  IMAD R8, R8, 0x40, R5 ;  /* 0x0000004008087824 */ /* 0x000fc600078e0205 */
[----:B------:R-:W-:Y:S02]  /*1a60*/  LOP3.LUT P0, RZ, R18, 0x3, RZ, 0xc0, !PT ;  /* 0x0000000312ff7812 */ /* 0x000fe4000780c0ff */
[----:B-1----:R-:W-:-:S11]  /*1a70*/  IADD3 R27, PT, PT, R3, R18, RZ ;  /* 0x00000012031b7210 */ /* 0x002fd60007ffe0ff */
[----:B------:R-:W-:Y:S05]  /*1a80*/  @!P0 BRA `(.L_x_18) ;  /* 0x0000000000588947 */ /* 0x000fea0003800000 */
[----:B------:R-:W-:Y:S01]  /*1a90*/  IMAD R8, R8, 0x4, R13 ;  /* 0x0000000408087824 */ /* 0x000fe200078e020d */
[C---:B------:R-:W-:Y:S01]  /*1aa0*/  R2UR UR4, R20.reuse ;  /* 0x00000000140472ca */ /* 0x040fe200000e0000 */
[----:B------:R-:W-:Y:S01]  /*1ab0*/  VIADD R25, R27, 0x1 ;  /* 0x000000011b197836 */ /* 0x000fe20000000000 */
[----:B------:R-:W-:Y:S01]  /*1ac0*/  R2UR UR5, R21 ;  /* 0x00000000150572ca */ /* 0x000fe200000e0000 */
[----:B------:R-:W-:Y:S01]  /*1ad0*/  VIADD R13, R27, 0x3 ;  /* 0x000000031b0d7836 */ /* 0x000fe20000000000 */
[C---:B------:R-:W-:Y:S01]  /*1ae0*/  R2UR UR8, R20.reuse ;  /* 0x00000000140872ca */ /* 0x040fe200000e0000 */
[----:B------:R-:W0:Y:S01]  /*1af0*/  LDS.128 R8, [R8] ;  /* 0x0000000008087984 */ /* 0x000e220000000c00 */
[----:B------:R-:W-:Y:S01]  /*1b00*/  R2UR UR9, R21 ;  /* 0x00000000150972ca */ /* 0x000fe200000e0000 */
[----:B------:R-:W-:Y:S01]  /*1b10*/  IMAD.WIDE.U32 R24, R25, 0x4, R22 ;  /* 0x0000000419187825 */ /* 0x000fe200078e0016 */
[----:B------:R-:W-:Y:S02]  /*1b20*/  R2UR UR10, R20 ;  /* 0x00000000140a72ca */ /* 0x000fe400000e0000 */
[----:B------:R-:W-:-:S02]  /*1b30*/  R2UR UR11, R21 ;  /* 0x00000000150b72ca */ /* 0x000fc400000e0000 */
[----:B------:R-:W-:Y:S02]  /*1b40*/  R2UR UR12, R20 ;  /* 0x00000000140c72ca */ /* 0x000fe400000e0000 */
[----:B------:R-:W-:Y:S02]  /*1b50*/  R2UR UR13, R21 ;  /* 0x00000000150d72ca */ /* 0x000fe400000e0000 */
[C---:B------:R-:W-:Y:S01]  /*1b60*/  IADD3 R19, PT, PT, R27.reuse, 0x2, RZ ;  /* 0x000000021b137810 */ /* 0x040fe20007ffe0ff */
[----:B------:R-:W-:-:S04]  /*1b70*/  IMAD.WIDE.U32 R26, R27, 0x4, R22 ;  /* 0x000000041b1a7825 */ /* 0x000fc800078e0016 */
[----:B------:R-:W-:-:S04]  /*1b80*/  IMAD.WIDE.U32 R18, R19, 0x4, R22 ;  /* 0x0000000413127825 */ /* 0x000fc800078e0016 */
[----:B------:R-:W-:Y:S01]  /*1b90*/  IMAD.WIDE.U32 R22, R13, 0x4, R22 ;  /* 0x000000040d167825 */ /* 0x000fe200078e0016 */
[----:B0-----:R1:W-:Y:S04]  /*1ba0*/  STG.E desc[UR4][R26.64], R8 ;  /* 0x000000081a007986 */ /* 0x0013e8000c101904 */
[----:B------:R1:W-:Y:S04]  /*1bb0*/  STG.E desc[UR8][R24.64], R9 ;  /* 0x0000000918007986 */ /* 0x0003e8000c101908 */
[----:B------:R1:W-:Y:S04]  /*1bc0*/  STG.E desc[UR10][R18.64], R10 ;  /* 0x0000000a12007986 */ /* 0x0003e8000c10190a */
[----:B------:R1:W-:Y:S01]  /*1bd0*/  STG.E desc[UR12][R22.64], R11 ;  /* 0x0000000b16007986 */ /* 0x0003e2000c10190c */
[----:B------:R-:W-:Y:S05]  /*1be0*/  BRA `(.L_x_19) ;  /* 0x0000000000187947 */ /* 0x000fea0003800000 */
.L_x_18:
[----:B------:R-:W-:Y:S01]  /*1bf0*/  IMAD R8, R8, 0x4, R13 ;  /* 0x0000000408087824 */ /* 0x000fe200078e020d */
[----:B------:R-:W-:Y:S01]  /*1c00*/  R2UR UR4, R20 ;  /* 0x00000000140472ca */ /* 0x000fe200000e0000 */
[----:B------:R-:W-:Y:S01]  /*1c10*/  IMAD.WIDE.U32 R22, R27, 0x4, R22 ;  /* 0x000000041b167825 */ /* 0x000fe200078e0016 */
[----:B------:R-:W-:-:S03]  /*1c20*/  R2UR UR5, R21 ;  /* 0x00000000150572ca */ /* 0x000fc600000e0000 */
[----:B------:R-:W0:Y:S10]  /*1c30*/  LDS.128 R8, [R8] ;  /* 0x0000000008087984 */ /* 0x000e340000000c00 */
[----:B0-----:R0:W-:Y:S02]  /*1c40*/  STG.E.128 desc[UR4][R22.64], R8 ;  /* 0x0000000816007986 */ /* 0x0011e4000c101d04 */
.L_x_19:
[----:B------:R-:W-:Y:S05]  /*1c50*/  BSYNC.RECONVERGENT B1 ;  /* 0x0000000000017941 */ /* 0x000fea0003800200 */
.L_x_17:
[----:B------:R-:W-:Y:S01]  /*1c60*/  LEA R12, R2, R12, 0x2 ;  /* 0x0000000c020c7211 */ /* 0x000fe200078e10ff */
[----:B------:R-:W-:Y:S06]  /*1c70*/  @P1 BRA `(.L_x_20) ;  /* 0xfffffff400a01947 */ /* 0x000fec000383ffff */
[----:B------:R-:W-:Y:S05]  /*1c80*/  BSYNC.RECONVERGENT B0 ;  /* 0x0000000000007941 */ /* 0x000fea0003800200 */
.L_x_7:
[----:B------:R-:W-:Y:S01]  /*1c90*/  ISETP.NE.AND P0, PT, R4, RZ, PT ;  /* 0x000000ff0400720c */ /* 0x000fe20003f05270 */
[----:B------:R-:W2:Y:S01]  /*1ca0*/  LDCU UR6, c[0x0][0x38c] ;  /* 0x00007180ff0677ac */ /* 0x000ea20008000800 */
[----:B------:R-:W-:Y:S11]  /*1cb0*/  BSSY.RECONVERGENT B0, `(.L_x_21) ;  /* 0x0000034000007945 */ /* 0x000ff60003800200 */
[----:B------:R-:W-:Y:S05]  /*1cc0*/  @!P0 BRA `(.L_x_22) ;  /* 0x0000000000c88947 */ /* 0x000fea0003800000 */
[----:B------:R-:W3:Y:S01]  /*1cd0*/  S2UR UR5, SR_CgaCtaId ;  /* 0x00000000000579c3 */ /* 0x000ee20000008800 */
[----:B------:R-:W-:Y:S01]  /*1ce0*/  IMAD.IADD R7, R7, 0x1, R12 ;  /* 0x0000000107077824 */ /* 0x000fe200078e020c */
[----:B------:R-:W-:-:S03]  /*1cf0*/  UMOV UR4, 0x400 ;  /* 0x0000040000047882 */ /* 0x000fc60000000000 */
[----:B------:R-:W-:Y:S01]  /*1d00*/  IMAD R3, R0, 0x40, R7 ;  /* 0x0000004000037824 */ /* 0x000fe200078e0207 */
[----:B------:R-:W-:Y:S01]  /*1d10*/  LEA R6, R7, R6, 0x4 ;  /* 0x0000000607067211 */ /* 0x000fe200078e20ff */
[----:B------:R-:W-:Y:S01]  /*1d20*/  IMAD.MOV R0, RZ, RZ, -R4 ;  /* 0x000000ffff007224 */ /* 0x000fe200078e0a04 */
[----:B01----:R-:W0:Y:S08]  /*1d30*/  LDC R10, c[0x0][0x38c] ;  /* 0x0000e300ff0a7b82 */ /* 0x003e300000000800 */
[----:B------:R-:W1:Y:S01]  /*1d40*/  LDC.64 R8, c[0x0][0x390] ;  /* 0x0000e400ff087b82 */ /* 0x000e620000000a00 */
[----:B---3--:R-:W-:-:S06]  /*1d50*/  ULEA UR4, UR5, UR4, 0x18 ;  /* 0x0000000405047291 */ /* 0x008fcc000f8ec0ff */
[----:B------:R-:W-:Y:S01]  /*1d60*/  LEA R15, R6, UR4, 0x4 ;  /* 0x00000004060f7c11 */ /* 0x000fe2000f8e20ff */
[CC--:B0-----:R-:W-:Y:S02]  /*1d70*/  IMAD R16, R3.reuse, R10.reuse, R16 ;  /* 0x0000000a03107224 */ /* 0x0c1fe400078e0210 */
[----:B------:R-:W-:Y:S02]  /*1d80*/  IMAD R3, R3, R10, 0x1 ;  /* 0x0000000103037424 */ /* 0x000fe400078e020a */
[----:B------:R-:W-:-:S07]  /*1d90*/  IMAD.IADD R11, R5, 0x1, R16 ;  /* 0x00000001050b7824 */ /* 0x000fce00078e0210 */
.L_x_26:
[----:B01----:R-:W-:Y:S01]  /*1da0*/  IADD3 R4, PT, PT, R3, -0x1, RZ ;  /* 0xffffffff03047810 */ /* 0x003fe20007ffe0ff */
[----:B------:R-:W-:Y:S01]  /*1db0*/  VIADD R0, R0, 0x1 ;  /* 0x0000000100007836 */ /* 0x000fe20000000000 */
[----:B------:R-:W-:Y:S02]  /*1dc0*/  BSSY.RECONVERGENT B1, `(.L_x_23) ;  /* 0x000001e000017945 */ /* 0x000fe40003800200 */
[----:B------:R-:W-:Y:S02]  /*1dd0*/  LOP3.LUT P0, RZ, R4, 0x3, RZ, 0xc0, !PT ;  /* 0x0000000304ff7812 */ /* 0x000fe4000780c0ff */
[----:B------:R-:W-:-:S11]  /*1de0*/  ISETP.NE.AND P1, PT, R0, RZ, PT ;  /* 0x000000ff0000720c */ /* 0x000fd60003f25270 */
[----:B------:R-:W-:Y:S05]  /*1df0*/  @!P0 BRA `(.L_x_24) ;  /* 0x0000000000548947 */ /* 0x000fea0003800000 */
[----:B------:R-:W0:Y:S01]  /*1e00*/  LDS.128 R4, [R15] ;  /* 0x000000000f047984 */ /* 0x000e220000000c00 */
[C---:B------:R-:W-:Y:S01]  /*1e10*/  R2UR UR4, R20.reuse ;  /* 0x00000000140472ca */ /* 0x040fe200000e0000 */
[----:B------:R-:W-:Y:S01]  /*1e20*/  VIADD R17, R11, 0x1 ;  /* 0x000000010b117836 */ /* 0x000fe20000000000 */
[----:B------:R-:W-:Y:S01]  /*1e30*/  R2UR UR5, R21 ;  /* 0x00000000150572ca */ /* 0x000fe200000e0000 */
[C---:B------:R-:W-:Y:S01]  /*1e40*/  VIADD R23, R11.reuse, 0x3 ;  /* 0x000000030b177836 */ /* 0x040fe20000000000 */
[C---:B------:R-:W-:Y:S01]  /*1e50*/  R2UR UR8, R20.reuse ;  /* 0x00000000140872ca */ /* 0x040fe200000e0000 */
[--C-:B-1----:R-:W-:Y:S01]  /*1e60*/  IMAD.WIDE.U32 R12, R11, 0x4, R8.reuse ;  /* 0x000000040b0c7825 */ /* 0x102fe200078e0008 */
[----:B------:R-:W-:Y:S02]  /*1e70*/  R2UR UR9, R21 ;  /* 0x00000000150972ca */ /* 0x000fe400000e0000 */
[----:B------:R-:W-:Y:S01]  /*1e80*/  R2UR UR10, R20 ;  /* 0x00000000140a72ca */ /* 0x000fe200000e0000 */
[----:B------:R-:W-:Y:S01]  /*1e90*/  IMAD.WIDE.U32 R16, R17, 0x4, R8 ;  /* 0x0000000411107825 */ /* 0x000fe200078e0008 */
[----:B------:R-:W-:-:S02]  /*1ea0*/  R2UR UR11, R21 ;  /* 0x00000000150b72ca */ /* 0x000fc400000e0000 */
[----:B------:R-:W-:Y:S01]  /*1eb0*/  R2UR UR12, R20 ;  /* 0x00000000140c72ca */ /* 0x000fe200000e0000 */
[----:B------:R-:W-:Y:S01]  /*1ec0*/  IMAD.WIDE.U32 R22, R23, 0x4, R8 ;  /* 0x0000000417167825 */ /* 0x000fe200078e0008 */
[----:B------:R-:W-:Y:S02]  /*1ed0*/  R2UR UR13, R21 ;  /* 0x00000000150d72ca */ /* 0x000fe400000e0000 */
[----:B------:R-:W-:-:S05]  /*1ee0*/  IADD3 R19, PT, PT, R11, 0x2, RZ ;  /* 0x000000020b137810 */ /* 0x000fca0007ffe0ff */
[----:B------:R-:W-:Y:S01]  /*1ef0*/  IMAD.WIDE.U32 R18, R19, 0x4, R8 ;  /* 0x0000000413127825 */ /* 0x000fe200078e0008 */
[----:B0-----:R1:W-:Y:S04]  /*1f00*/  STG.E desc[UR4][R12.64], R4 ;  /* 0x000000040c007986 */ /* 0x0013e8000c101904 */
[----:B------:R1:W-:Y:S04]  /*1f10*/  STG.E desc[UR8][R16.64], R5 ;  /* 0x0000000510007986 */ /* 0x0003e8000c101908 */
[----:B------:R1:W-:Y:S04]  /*1f20*/  STG.E desc[UR10][R18.64], R6 ;  /* 0x0000000612007986 */ /* 0x0003e8000c10190a */
[----:B------:R1:W-:Y:S01]  /*1f30*/  STG.E desc[UR12][R22.64], R7 ;  /* 0x0000000716007986 */ /* 0x0003e2000c10190c */
[----:B------:R-:W-:Y:S05]  /*1f40*/  BRA `(.L_x_25) ;  /* 0x0000000000147947 */ /* 0x000fea0003800000 */
.L_x_24:
[----:B------:R-:W0:Y:S01]  /*1f50*/  LDS.128 R4, [R15] ;  /* 0x000000000f047984 */ /* 0x000e220000000c00 */
[----:B------:R-:W-:Y:S01]  /*1f60*/  R2UR UR4, R20 ;  /* 0x00000000140472ca */ /* 0x000fe200000e0000 */
[----:B-1----:R-:W-:Y:S01]  /*1f70*/  IMAD.WIDE.U32 R12, R11, 0x4, R8 ;  /* 0x000000040b0c7825 */ /* 0x002fe200078e0008 */
[----:B------:R-:W-:-:S13]  /*1f80*/  R2UR UR5, R21 ;  /* 0x00000000150572ca */ /* 0x000fda00000e0000 */
[----:B0-----:R0:W-:Y:S02]  /*1f90*/  STG.E.128 desc[UR4][R12.64], R4 ;  /* 0x000000040c007986 */ /* 0x0011e4000c101d04 */
.L_x_25:
[----:B--2---:R-:W-:Y:S05]  /*1fa0*/  BSYNC.RECONVERGENT B1 ;  /* 0x0000000000017941 */ /* 0x004fea0003800200 */
.L_x_23:
[C---:B------:R-:W-:Y:S02]  /*1fb0*/  IMAD R3, R2.reuse, UR6, R3 ;  /* 0x0000000602037c24 */ /* 0x040fe4000f8e0203 */
[C---:B------:R-:W-:Y:S02]  /*1fc0*/  IMAD R11, R2.reuse, UR6, R11 ;  /* 0x00000006020b7c24 */ /* 0x040fe4000f8e020b */
[----:B------:R-:W-:Y:S01]  /*1fd0*/  IMAD R15, R2, 0x100, R15 ;  /* 0x00000100020f7824 */ /* 0x000fe200078e020f */
[----:B------:R-:W-:Y:S06]  /*1fe0*/  @P1 BRA `(.L_x_26) ;  /* 0xfffffffc006c1947 */ /* 0x000fec000383ffff */
.L_x_22:
[----:B--2---:R-:W-:Y:S05]  /*1ff0*/  BSYNC.RECONVERGENT B0 ;  /* 0x0000000000007941 */ /* 0x004fea0003800200 */
.L_x_21:
[----:B------:R-:W-:Y:S06]  /*2000*/  BAR.SYNC.DEFER_BLOCKING 0x0 ;  /* 0x0000000000007b1d */ /* 0x000fec0000010000 */
[----:B------:R-:W-:Y:S05]  /*2010*/  EXIT ;  /* 0x000000000000794d */ /* 0x000fea0003800000 */
.L_x_2:
[----:B------:R-:W-:-:S04]  /*2020*/  ISETP.GT.U32.AND P0, PT, R5, UR5, PT ;  /* 0x0000000505007c0c */ /* 0x000fc8000bf04070 */
[----:B------:R-:W-:-:S13]  /*2030*/  ISETP.GT.U32.OR P0, PT, R3, UR4, !P0 ;  /* 0x0000000403007c0c */ /* 0x000fda000c704470 */
[----:B------:R-:W-:Y:S05]  /*2040*/  @P0 BRA `(.L_x_27) ;  /* 0x0000001800d00947 */ /* 0x000fea0003800000 */
[----:B------:R-:W-:Y:S01]  /*2050*/  SHF.L.U32 R3, R6, 0x2, RZ ;  /* 0x0000000206037819 */ /* 0x000fe200000006ff */
[----:B------:R-:W-:Y:S02]  /*2060*/  HFMA2 R13, -RZ, RZ, 0, 3.755092620849609375e-06 ;  /* 0x0000003fff0d7431 */ /* 0x000fe400000001ff */
[----:B------:R-:W-:Y:S01]  /*2070*/  IMAD R0, R0, 0x40, R7 ;  /* 0x0000004000007824 */ /* 0x000fe200078e0207 */
[----:B------:R-:W-:Y:S01]  /*2080*/  LOP3.LUT R4, R4, 0xffff, RZ, 0xc0, !PT ;  /* 0x0000ffff04047812 */ /* 0x000fe200078ec0ff */
[----:B------:R-:W-:Y:S01]  /*2090*/  IMAD.IADD R16, R16, 0x1, R3 ;  /* 0x0000000110107824 */ /* 0x000fe200078e0203 */
[----:B------:R-:W-:-:S07]  /*20a0*/  MOV R8, 0x20c0 ;  /* 0x000020c000087802 */ /* 0x000fce0000000f00 */
[----:B-1----:R-:W-:Y:S05]  /*20b0*/  CALL.REL.NOINC `($__internal_0_$__cuda_sm20_div_u16) ;  /* 0x0000001800d87944 */ /* 0x002fea0003c00000 */
[----:B------:R-:W-:Y:S01]  /*20c0*/  ISETP.GT.U32.AND P3, PT, R18, 0x155, PT ;  /* 0x000001551200780c */ /* 0x000fe20003f64070 */
[----:B------:R-:W-:Y:S01]  /*20d0*/  VIADD R3, R4, 0x1 ;  /* 0x0000000104037836 */ /* 0x000fe20000000000 */
[----:B------:R-:W-:Y:S01]  /*20e0*/  ISETP.GT.U32.AND P0, PT, R18, 0x155, PT ;  /* 0x000001551200780c */ /* 0x000fe20003f04070 */
[----:B------:R-:W-:-:S03]  /*20f0*/  IMAD.MOV.U32 R5, RZ, RZ, RZ ;  /* 0x000000ffff057224 */ /* 0x000fc600078e00ff */
[----:B------:R-:W-:-:S04]  /*2100*/  LOP3.LUT R3, R3, 0xffff, RZ, 0xc0, !PT ;  /* 0x0000ffff03037812 */ /* 0x000fc800078ec0ff */
[----:B------:R-:W-:-:S04]  /*2110*/  LOP3.LUT R4, R3, 0x3, RZ, 0xc0, !PT ;  /* 0x0000000303047812 */ /* 0x000fc800078ec0ff */
[C---:B------:R-:W-:Y:S02]  /*2120*/  ISETP.NE.AND P1, PT, R4.reuse, RZ, PT ;  /* 0x000000ff0400720c */ /* 0x040fe40003f25270 */
[----:B------:R-:W-:Y:S01]  /*2130*/  ISETP.NE.AND P2, PT, R4, RZ, PT ;  /* 0x000000ff0400720c */ /* 0x000fe20003f45270 */
[----:B------:R-:W-:-:S12]  /*2140*/  @P3 BRA `(.L_x_28) ;  /* 0x0000000800903947 */ /* 0x000fd80003800000 */
[----:B------:R-:W0:Y:S01]  /*2150*/  LDCU UR4, c[0x0][0x38c] ;  /* 0x00007180ff0477ac */ /* 0x000e220008000800 */
[----:B------:R-:W-:Y:S01]  /*2160*/  BSSY.RECONVERGENT B0, `(.L_x_28) ;  /* 0x00000a2000007945 */ /* 0x000fe20003800200 */
[C---:B------:R-:W-:Y:S01]  /*2170*/  IADD3 R8, PT, PT, R16.reuse, 0x1, RZ ;  /* 0x0000000110087810 */ /* 0x040fe20007ffe0ff */
[C---:B------:R-:W-:Y:S01]  /*2180*/  VIADD R9, R16.reuse, 0x2 ;  /* 0x0000000210097836 */ /* 0x040fe20000000000 */
[----:B------:R-:W-:Y:S01]  /*2190*/  MOV R5, RZ ;  /* 0x000000ff00057202 */ /* 0x000fe20000000f00 */
[C---:B------:R-:W-:Y:S02]  /*21a0*/  VIADD R10, R16.reuse, 0x3 ;  /* 0x00000003100a7836 */ /* 0x040fe40000000000 */
[----:B------:R-:W-:Y:S01]  /*21b0*/  IMAD.MOV.U32 R11, RZ, RZ, RZ ;  /* 0x000000ffff0b7224 */ /* 0x000fe200078e00ff */
[----:B0-----:R-:W-:-:S13]  /*21c0*/  ISETP.GE.U32.AND P3, PT, R16, UR4, PT ;  /* 0x0000000410007c0c */ /* 0x001fda000bf66070 */
.L_x_29:
[----:B-1----:R-:W0:Y:S01]  /*21d0*/  @!P3 LDC.64 R22, c[0x0][0x380] ;  /* 0x0000e000ff16bb82 */ /* 0x002e220000000a00 */
[----:B------:R-:W1:Y:S01]  /*21e0*/  LDCU UR6, c[0x0][0x38c] ;  /* 0x00007180ff0677ac */ /* 0x000e620008000800 */
[----:B------:R-:W-:Y:S01]  /*21f0*/  IMAD.IADD R25, R0, 0x1, R5 ;  /* 0x0000000100197824 */ /* 0x000fe200078e0205 */
[----:B------:R-:W-:Y:S01]  /*2200*/  @!P3 R2UR UR4, R20 ;  /* 0x000000001404b2ca */ /* 0x000fe200000e0000 */
[----:B------:R-:W-:Y:S01]  /*2210*/  HFMA2 R29, -RZ, RZ, 0, 0 ;  /* 0x00000000ff1d7431 */ /* 0x000fe200000001ff */
[----:B------:R-:W-:Y:S01]  /*2220*/  @!P3 R2UR UR5, R21 ;  /* 0x000000001505b2ca */ /* 0x000fe200000e0000 */
[----:B-1----:R-:W-:Y:S01]  /*2230*/  @!P3 IMAD R13, R25, UR6, R16 ;  /* 0x00000006190dbc24 */ /* 0x002fe2000f8e0210 */
[----:B------:R-:W-:-:S03]  /*2240*/  ISETP.GE.U32.AND P4, PT, R8, UR6, PT ;  /* 0x0000000608007c0c */ /* 0x000fc6000bf86070 */
[----:B0-----:R-:W-:-:S08]  /*2250*/  @!P3 IMAD.WIDE.U32 R22, R13, 0x4, R22 ;  /* 0x000000040d16b825 */ /* 0x001fd000078e0016 */
[----:B------:R-:W2:Y:S02]  /*2260*/  @!P3 LDG.E R29, desc[UR4][R22.64] ;  /* 0x00000004161db981 */ /* 0x000ea4000c1e1900 */
[----:B------:R-:W0:Y:S01]  /*2270*/  @!P4 LDC.64 R12, c[0x0][0x380] ;  /* 0x0000e000ff0ccb82 */ /* 0x000e220000000a00 */
[----:B------:R-:W-:Y:S02]  /*2280*/  ISETP.GE.U32.AND P5, PT, R9, UR6, PT ;  /* 0x0000000609007c0c */ /* 0x000fe4000bfa6070 */
[----:B------:R-:W-:Y:S01]  /*2290*/  ISETP.GE.U32.AND P6, PT, R10, UR6, PT ;  /* 0x000000060a007c0c */ /* 0x000fe2000bfc6070 */
[----:B------:R-:W-:Y:S01]  /*22a0*/  @!P4 IMAD R15, R25, UR6, R8 ;  /* 0x00000006190fcc24 */ /* 0x000fe2000f8e0208 */
[----:B------:R-:W-:Y:S02]  /*22b0*/  @!P4 R2UR UR4, R20 ;  /* 0x000000001404c2ca */ /* 0x000fe400000e0000 */
[----:B------:R-:W-:Y:S02]  /*22c0*/  @!P4 R2UR UR5, R21 ;  /* 0x000000001505c2ca */ /* 0x000fe400000e0000 */
[----:B------:R-:W-:-:S07]  /*22d0*/  ISETP.GE.U32.AND P3, PT, R16, UR6, PT ;  /* 0x0000000610007c0c */ /* 0x000fce000bf66070 */
[----:B------:R-:W1:Y:S01]  /*22e0*/  @!P6 LDC.64 R18, c[0x0][0x380] ;  /* 0x0000e000ff12eb82 */ /* 0x000e620000000a00 */
[----:B0-----:R-:W-:-:S07]  /*22f0*/  @!P4 IMAD.WIDE.U32 R12, R15, 0x4, R12 ;  /* 0x000000040f0cc825 */ /* 0x001fce00078e000c */
[----:B------:R-:W0:Y:S01]  /*2300*/  @!P5 LDC.64 R14, c[0x0][0x380] ;  /* 0x0000e000ff0edb82 */ /* 0x000e220000000a00 */
[----:B------:R-:W-:Y:S01]  /*2310*/  CS2R R26, SRZ ;  /* 0x00000000001a7805 */ /* 0x000fe2000001ff00 */
[----:B------:R-:W-:Y:S01]  /*2320*/  @!P5 IMAD R17, R25, UR6, R9 ;  /* 0x000000061911dc24 */ /* 0x000fe2000f8e0209 */
[----:B------:R-:W-:-:S04]  /*2330*/  @!P6 R2UR UR8, R20 ;  /* 0x000000001408e2ca */ /* 0x000fc800000e0000 */
[----:B------:R3:W4:Y:S01]  /*2340*/  @!P4 LDG.E R27, desc[UR4][R12.64] ;  /* 0x000000040c1bc981 */ /* 0x000722000c1e1900 */
[----:B------:R-:W-:Y:S02]  /*2350*/  @!P5 R2UR UR4, R20 ;  /* 0x000000001404d2ca */ /* 0x000fe400000e0000 */
[C---:B------:R-:W-:Y:S02]  /*2360*/  @!P5 R2UR UR5, R21.reuse ;  /* 0x000000001505d2ca */ /* 0x040fe400000e0000 */
[----:B------:R-:W-:Y:S01]  /*2370*/  @!P6 R2UR UR9, R21 ;  /* 0x000000001509e2ca */ /* 0x000fe200000e0000 */
[----:B---3--:R-:W3:Y:S01]  /*2380*/  @!P3 LDC.64 R12, c[0x0][0x380] ;  /* 0x0000e000ff0cbb82 */ /* 0x008ee20000000a00 */
[----:B------:R-:W-:Y:S02]  /*2390*/  IMAD.MOV.U32 R23, RZ, RZ, RZ ;  /* 0x000000ffff177224 */ /* 0x000fe400078e00ff */
[----:B0-----:R-:W-:-:S04]  /*23a0*/  @!P5 IMAD.WIDE.U32 R14, R17, 0x4, R14 ;  /* 0x00000004110ed825 */ /* 0x001fc800078e000e */
[----:B------:R-:W-:-:S03]  /*23b0*/  @!P6 IMAD R17, R25, UR6, R10 ;  /* 0x000000061911ec24 */ /* 0x000fc6000f8e020a */
[----:B------:R0:W5:Y:S01]  /*23c0*/  @!P5 LDG.E R23, desc[UR4][R14.64] ;  /* 0x000000040e17d981 */ /* 0x000162000c1e1900 */
[----:B-1----:R-:W-:-:S04]  /*23d0*/  @!P6 IMAD.WIDE.U32 R18, R17, 0x4, R18 ;  /* 0x000000041112e825 */ /* 0x002fc800078e0012 */
[----:B------:R-:W-:Y:S01]  /*23e0*/  IMAD.MOV.U32 R17, RZ, RZ, RZ ;  /* 0x000000ffff117224 */ /* 0x000fe200078e00ff */
[----:B------:R-:W-:Y:S01]  /*23f0*/  IADD3 R25, PT, PT, R2, R25, RZ ;  /* 0x0000001902197210 */ /* 0x000fe20007ffe0ff */
[----:B0-----:R-:W0:Y:S04]  /*2400*/  @!P4 LDC.64 R14, c[0x0][0x380] ;  /* 0x0000e000ff0ecb82 */ /* 0x001e280000000a00 */
[----:B------:R-:W5:Y:S01]  /*2410*/  @!P6 LDG.E R17, desc[UR8][R18.64] ;  /* 0x000000081211e981 */ /* 0x000f62000c1e1900 */
[----:B------:R-:W-:Y:S02]  /*2420*/  @!P3 R2UR UR8, R20 ;  /* 0x000000001408b2ca */ /* 0x000fe400000e0000 */
[----:B------:R-:W-:Y:S01]  /*2430*/  @!P3 R2UR UR9, R21 ;  /* 0x000000001509b2ca */ /* 0x000fe200000e0000 */
[----:B------:R-:W-:-:S04]  /*2440*/  @!P3 IMAD R22, R25, UR6, R16 ;  /* 0x000000061916bc24 */ /* 0x000fc8000f8e0210 */
[----:B---3--:R-:W-:Y:S01]  /*2450*/  @!P3 IMAD.WIDE.U32 R12, R22, 0x4, R12 ;  /* 0x00000004160cb825 */ /* 0x008fe200078e000c */
[----:B------:R-:W-:Y:S02]  /*2460*/  @!P4 R2UR UR10, R20 ;  /* 0x00000000140ac2ca */ /* 0x000fe400000e0000 */
[----:B------:R-:W-:-:S05]  /*2470*/  @!P4 R2UR UR11, R21 ;  /* 0x00000000150bc2ca */ /* 0x000fca00000e0000 */
[----:B------:R1:W3:Y:S01]  /*2480*/  @!P3 LDG.E R26, desc[UR8][R12.64] ;  /* 0x000000080c1ab981 */ /* 0x0002e2000c1e1900 */
[----:B------:R-:W0:Y:S01]  /*2490*/  S2UR UR5, SR_CgaCtaId ;  /* 0x00000000000579c3 */ /* 0x000e220000008800 */
[----:B------:R-:W-:-:S07]  /*24a0*/  @!P4 IMAD R22, R25, UR6, R8 ;  /* 0x000000061916cc24 */ /* 0x000fce000f8e0208 */
[----:B-1----:R-:W1:Y:S01]  /*24b0*/  @!P5 LDC.64 R12, c[0x0][0x380] ;  /* 0x0000e000ff0cdb82 */ /* 0x002e620000000a00 */
[----:B------:R-:W-:Y:S02]  /*24c0*/  IMAD.MOV.U32 R24, RZ, RZ, RZ ;  /* 0x000000ffff187224 */ /* 0x000fe400078e00ff */
[----:B0-----:R-:W-:Y:S01]  /*24d0*/  @!P4 IMAD.WIDE.U32 R14, R22, 0x4, R14 ;  /* 0x00000004160ec825 */ /* 0x001fe200078e000e */
[----:B------:R-:W-:-:S04]  /*24e0*/  @!P5 R2UR UR8, R20 ;  /* 0x000000001408d2ca */ /* 0x000fc800000e0000 */
[----:B------:R0:W3:Y:S01]  /*24f0*/  @!P4 LDG.E R24, desc[UR10][R14.64] ;  /* 0x0000000a0e18c981 */ /* 0x0000e2000c1e1900 */
[----:B------:R-:W-:Y:S01]  /*2500*/  @!P5 R2UR UR9, R21 ;  /* 0x000000001509d2ca */ /* 0x000fe200000e0000 */
[----:B------:R-:W-:Y:S01]  /*2510*/  @!P5 IMAD R28, R25, UR6, R9 ;  /* 0x00000006191cdc24 */ /* 0x000fe2000f8e0209 */
[----:B0-----:R-:W0:Y:S01]  /*2520*/  @!P6 LDC.64 R14, c[0x0][0x380] ;  /* 0x0000e000ff0eeb82 */ /* 0x001e220000000a00 */
[----:B------:R-:W-:Y:S01]  /*2530*/  UMOV UR4, 0x400 ;  /* 0x0000040000047882 */ /* 0x000fe20000000000 */
[----:B------:R-:W-:Y:S01]  /*2540*/  SHF.L.U32 R22, R6, 0x4, RZ ;  /* 0x0000000406167819 */ /* 0x000fe200000006ff */
[----:B-1----:R-:W-:-:S04]  /*2550*/  @!P5 IMAD.WIDE.U32 R12, R28, 0x4, R12 ;  /* 0x000000041c0cd825 */ /* 0x002fc800078e000c */
[----:B------:R-:W-:Y:S01]  /*2560*/  IMAD.MOV.U32 R28, RZ, RZ, RZ ;  /* 0x000000ffff1c7224 */ /* 0x000fe200078e00ff */
[----:B------:R-:W-:Y:S01]  /*2570*/  ULEA UR4, UR5, UR4, 0x18 ;  /* 0x0000000405047291 */ /* 0x000fe2000f8ec0ff */
[----:B------:R-:W-:-:S04]  /*2580*/  IMAD.IADD R19, R7, 0x1, R5 ;  /* 0x0000000107137824 */ /* 0x000fc800078e0205 */
[----:B------:R1:W3:Y:S01]  /*2590*/  @!P5 LDG.E R28, desc[UR8][R12.64] ;  /* 0x000000080c1cd981 */ /* 0x0002e2000c1e1900 */
[----:B------:R-:W-:Y:S01]  /*25a0*/  @!P6 R2UR UR8, R20 ;  /* 0x000000001408e2ca */ /* 0x000fe200000e0000 */
[----:B------:R-:W-:Y:S01]  /*25b0*/  IMAD R18, R19, 0x100, R22 ;  /* 0x0000010013127824 */ /* 0x000fe200078e0216 */
[----:B------:R-:W-:Y:S01]  /*25c0*/  @!P6 R2UR UR9, R21 ;  /* 0x000000001509e2ca */ /* 0x000fe200000e0000 */
[----:B-1----:R-:W-:-:S04]  /*25d0*/  @!P6 IMAD R13, R25, UR6, R10 ;  /* 0x00000006190dec24 */ /* 0x002fc8000f8e020a */
[----:B0-----:R-:W-:Y:S02]  /*25e0*/  @!P6 IMAD.WIDE.U32 R14, R13, 0x4, R14 ;  /* 0x000000040d0ee825 */ /* 0x001fe400078e000e */
[----:B------:R-:W0:Y:S01]  /*25f0*/  @!P3 LDC.64 R12, c[0x0][0x380] ;  /* 0x0000e000ff0cbb82 */ /* 0x000e220000000a00 */
[----:B--2---:R1:W-:Y:S02]  /*2600*/  STS [R18+UR4], R29 ;  /* 0x0000001d12007988 */ /* 0x0043e40008000804 */
[----:B-1----:R-:W-:-:S06]  /*2610*/  MOV R29, RZ ;  /* 0x000000ff001d7202 */ /* 0x002fcc0000000f00 */
[----:B------:R1:W2:Y:S01]  /*2620*/  @!P6 LDG.E R29, desc[UR8][R14.64] ;  /* 0x000000080e1de981 */ /* 0x0002a2000c1e1900 */
[----:B------:R-:W-:Y:S01]  /*2630*/  IMAD.IADD R19, R2, 0x1, R19 ;  /* 0x0000000102137824 */ /* 0x000fe200078e0213 */
[----:B------:R-:W-:Y:S01]  /*2640*/  @!P3 R2UR UR8, R20 ;  /* 0x000000001408b2ca */ /* 0x000fe200000e0000 */
[----:B-1----:R-:W1:Y:S01]  /*2650*/  @!P5 LDC.64 R14, c[0x0][0x380] ;  /* 0x0000e000ff0edb82 */ /* 0x002e620000000a00 */
[----:B------:R-:W-:Y:S01]  /*2660*/  @!P3 R2UR UR9, R21 ;  /* 0x000000001509b2ca */ /* 0x000fe200000e0000 */
[----:B----4-:R4:W-:Y:S02]  /*2670*/  STS [R18+UR4+0x4], R27 ;  /* 0x0000041b12007988 */ /* 0x0109e40008000804 */
[----:B----4-:R-:W-:Y:S02]  /*2680*/  IADD3 R27, PT, PT, R2, R25, RZ ;  /* 0x00000019021b7210 */ /* 0x010fe40007ffe0ff */
[----:B-----5:R4:W-:Y:S02]  /*2690*/  STS [R18+UR4+0x8], R23 ;  /* 0x0000081712007988 */ /* 0x0209e40008000804 */
[----:B----4-:R-:W-:-:S02]  /*26a0*/  IMAD R23, R19, 0x100, R22 ;  /* 0x0000010013177824 */ /* 0x010fc400078e0216 */
[----:B------:R4:W-:Y:S02]  /*26b0*/  STS [R18+UR4+0xc], R17 ;  /* 0x00000c1112007988 */ /* 0x0009e40008000804 */
[----:B----4-:R-:W-:-:S04]  /*26c0*/  @!P3 IMAD R17, R27, UR6, R16 ;  /* 0x000000061b11bc24 */ /* 0x010fc8000f8e0210 */
[----:B0-----:R-:W-:-:S04]  /*26d0*/  @!P3 IMAD.WIDE.U32 R12, R17, 0x4, R12 ;  /* 0x00000004110cb825 */ /* 0x001fc800078e000c */
[----:B------:R-:W-:Y:S02]  /*26e0*/  IMAD.MOV.U32 R17, RZ, RZ, RZ ;  /* 0x000000ffff117224 */ /* 0x000fe400078e00ff */
[----:B------:R-:W-:Y:S01]  /*26f0*/  @!P5 IMAD R18, R27, UR6, R9 ;  /* 0x000000061b12dc24 */ /* 0x000fe2000f8e0209 */
[----:B------:R-:W-:Y:S02]  /*2700*/  @!P5 R2UR UR10, R20 ;  /* 0x00000000140ad2ca */ /* 0x000fe400000e0000 */
[----:B------:R-:W-:Y:S01]  /*2710*/  @!P5 R2UR UR11, R21 ;  /* 0x00000000150bd2ca */ /* 0x000fe200000e0000 */
[----:B------:R0:W4:Y:S04]  /*2720*/  @!P3 LDG.E R17, desc[UR8][R12.64] ;  /* 0x000000080c11b981 */ /* 0x000128000c1e1900 */
[----:B---3--:R3:W-:Y:S01]  /*2730*/  STS [R23+UR4+0x4], R24 ;  /* 0x0000041817007988 */ /* 0x0087e20008000804 */
[----:B0-----:R-:W0:Y:S08]  /*2740*/  @!P6 LDC.64 R12, c[0x0][0x380] ;  /* 0x0000e000ff0ceb82 */ /* 0x001e300000000a00 */
[----:B---3--:R-:W3:Y:S01]  /*2750*/  @!P4 LDC.64 R24, c[0x0][0x380] ;  /* 0x0000e000ff18cb82 */ /* 0x008ee20000000a00 */
[----:B-1----:R-:W-:-:S04]  /*2760*/  @!P5 IMAD.WIDE.U32 R14, R18, 0x4, R14 ;  /* 0x00000004120ed825 */ /* 0x002fc800078e000e */
[----:B------:R-:W-:Y:S01]  /*2770*/  HFMA2 R18, -RZ, RZ, 0, 0 ;  /* 0x00000000ff127431 */ /* 0x000fe200000001ff */
[----:B------:R-:W-:Y:S02]  /*2780*/  @!P4 R2UR UR8, R20 ;  /* 0x000000001408c2ca */ /* 0x000fe400000e0000 */
[----:B------:R-:W-:Y:S01]  /*2790*/  @!P4 R2UR UR9, R21 ;  /* 0x000000001509c2ca */ /* 0x000fe200000e0000 */
[----:B------:R1:W-:Y:S04]  /*27a0*/  STS [R23+UR4+0x8], R28 ;  /* 0x0000081c17007988 */ /* 0x0003e80008000804 */
[----:B------:R5:W4:Y:S01]  /*27b0*/  @!P5 LDG.E R18, desc[UR10][R14.64] ;  /* 0x0000000a0e12d981 */ /* 0x000b22000c1e1900 */
[----:B-1----:R-:W-:Y:S01]  /*27c0*/  @!P4 IMAD R28, R27, UR6, R8 ;  /* 0x000000061b1ccc24 */ /* 0x002fe2000f8e0208 */
[----:B-----5:R-:W1:Y:S02]  /*27d0*/  @!P3 LDC.64 R14, c[0x0][0x380] ;  /* 0x0000e000ff0ebb82 */ /* 0x020e640000000a00 */
[----:B------:R5:W-:Y:S01]  /*27e0*/  STS [R23+UR4], R26 ;  /* 0x0000001a17007988 */ /* 0x000be20008000804 */
[----:B------:R-:W-:-:S05]  /*27f0*/  IMAD.IADD R19, R2, 0x1, R19 ;  /* 0x0000000102137824 */ /* 0x000fca00078e0213 */
[----:B------:R-:W-:Y:S01]  /*2800*/  LEA R22, R19, R22, 0x8 ;  /* 0x0000001613167211 */ /* 0x000fe200078e40ff */
[----:B------:R-:W-:Y:S02]  /*2810*/  IMAD.IADD R19, R2, 0x1, R19 ;  /* 0x0000000102137824 */ /* 0x000fe400078e0213 */
[----:B-----5:R-:W-:-:S05]  /*2820*/  IMAD.SHL.U32 R26, R6, 0x4, RZ ;  /* 0x00000004061a7824 */ /* 0x020fca00078e00ff */
[----:B------:R-:W-:Y:S01]  /*2830*/  LEA R19, R19, R26, 0x6 ;  /* 0x0000001a13137211 */ /* 0x000fe200078e30ff */
[----:B------:R-:W-:Y:S01]  /*2840*/  IMAD.MOV.U32 R26, RZ, RZ, RZ ;  /* 0x000000ffff1a7224 */ /* 0x000fe200078e00ff */
[----:B--2---:R3:W-:Y:S02]  /*2850*/  STS [R23+UR4+0xc], R29 ;  /* 0x00000c1d17007988 */ /* 0x0047e40008000804 */
[----:B---3--:R-:W-:-:S04]  /*2860*/  @!P4 IMAD.WIDE.U32 R28, R28, 0x4, R24 ;  /* 0x000000041c1cc825 */ /* 0x008fc800078e0018 */
[----:B------:R-:W-:Y:S02]  /*2870*/  IMAD.MOV.U32 R24, RZ, RZ, RZ ;  /* 0x000000ffff187224 */ /* 0x000fe400078e00ff */
[----:B------:R-:W-:-:S04]  /*2880*/  @!P6 IMAD R23, R27, UR6, R10 ;  /* 0x000000061b17ec24 */ /* 0x000fc8000f8e020a */
[----:B------:R0:W2:Y:S01]  /*2890*/  @!P4 LDG.E R24, desc[UR8][R28.64] ;  /* 0x000000081c18c981 */ /* 0x0000a2000c1e1900 */
[----:B------:R-:W-:Y:S02]  /*28a0*/  @!P6 R2UR UR8, R20 ;  /* 0x000000001408e2ca */ /* 0x000fe400000e0000 */
[----:B------:R-:W-:Y:S01]  /*28b0*/  @!P6 R2UR UR9, R21 ;  /* 0x000000001509e2ca */ /* 0x000fe200000e0000 */
[----:B------:R-:W-:Y:S02]  /*28c0*/  IMAD.IADD R27, R2, 0x1, R27 ;  /* 0x00000001021b7824 */ /* 0x000fe400078e021b */
[----:B0-----:R-:W-:Y:S02]  /*28d0*/  @!P6 IMAD.WIDE.U32 R28, R23, 0x4, R12 ;  /* 0x00000004171ce825 */ /* 0x001fe400078e000c */
[----:B------:R-:W0:Y:S02]  /*28e0*/  @!P4 LDC.64 R12, c[0x0][0x380] ;  /* 0x0000e000ff0ccb82 */ /* 0x000e240000000a00 */
[----:B------:R-:W-:-:S02]  /*28f0*/  IMAD.MOV.U32 R23, RZ, RZ, RZ ;  /* 0x000000ffff177224 */ /* 0x000fc400078e00ff */
[----:B------:R-:W-:-:S04]  /*2900*/  @!P3 IMAD R25, R27, UR6, R16 ;  /* 0x000000061b19bc24 */ /* 0x000fc8000f8e0210 */
[----:B------:R1:W3:Y:S01]  /*2910*/  @!P6 LDG.E R23, desc[UR8][R28.64] ;  /* 0x000000081c17e981 */ /* 0x0002e2000c1e1900 */
[----:B------:R-:W-:Y:S02]  /*2920*/  @!P3 R2UR UR8, R20 ;  /* 0x000000001408b2ca */ /* 0x000fe400000e0000 */
[----:B------:R-:W-:Y:S01]  /*2930*/  @!P3 R2UR UR9, R21 ;  /* 0x000000001509b2ca */ /* 0x000fe200000e0000 */
[----:B-1----:R-:W-:Y:S01]  /*2940*/  @!P3 IMAD.WIDE.U32 R28, R25, 0x4, R14 ;  /* 0x00000004191cb825 */ /* 0x002fe200078e000e */
[----:B------:R-:W-:-:S03]  /*2950*/  MOV R14, RZ ;  /* 0x000000ff000e7202 */ /* 0x000fc60000000f00 */
[----:B------:R-:W-:-:S08]  /*2960*/  @!P4 IMAD R15, R27, UR6, R8 ;  /* 0x000000061b0fcc24 */ /* 0x000fd0000f8e0208 */
[----:B------:R-:W5:Y:S01]  /*2970*/  @!P3 LDG.E R14, desc[UR8][R28.64] ;  /* 0x000000081c0eb981 */ /* 0x000f62000c1e1900 */
[----:B------:R-:W-:Y:S02]  /*2980*/  @!P4 R2UR UR8, R20 ;  /* 0x000000001408c2ca */ /* 0x000fe400000e0000 */
[----:B------:R-:W-:Y:S01]  /*2990*/  @!P4 R2UR UR9, R21 ;  /* 0x000000001509c2ca */ /* 0x000fe200000e0000 */
[----:B0-----:R-:W-:-:S04]  /*29a0*/  @!P4 IMAD.WIDE.U32 R12, R15, 0x4, R12 ;  /* 0x000000040f0cc825 */ /* 0x001fc800078e000c */
[----:B------:R-:W-:-:S08]  /*29b0*/  IMAD.MOV.U32 R15, RZ, RZ, RZ ;  /* 0x000000ffff0f7224 */ /* 0x000fd000078e00ff */
[----:B------:R0:W5:Y:S02]  /*29c0*/  @!P4 LDG.E R15, desc[UR8][R12.64] ;  /* 0x000000080c0fc981 */ /* 0x000164000c1e1900 */
[----:B0-----:R-:W0:Y:S01]  /*29d0*/  @!P5 LDC.64 R12, c[0x0][0x380] ;  /* 0x0000e000ff0cdb82 */ /* 0x001e220000000a00 */
[----:B------:R-:W-:Y:S01]  /*29e0*/  @!P5 IMAD R29, R27, UR6, R9 ;  /* 0x000000061b1ddc24 */ /* 0x000fe2000f8e0209 */
[C---:B------:R-:W-:Y:S02]  /*29f0*/  @!P5 R2UR UR8, R20.reuse ;  /* 0x000000001408d2ca */ /* 0x040fe400000e0000 */
[----:B------:R-:W-:Y:S01]  /*2a00*/  @!P5 R2UR UR9, R21 ;  /* 0x000000001509d2ca */ /* 0x000fe200000e0000 */
[----:B------:R-:W-:Y:S02]  /*2a10*/  IMAD.MOV.U32 R25, RZ, RZ, RZ ;  /* 0x000000ffff197224 */ /* 0x000fe400078e00ff */
[----:B0-----:R-:W-:Y:S02]  /*2a20*/  @!P5 IMAD.WIDE.U32 R28, R29, 0x4, R12 ;  /* 0x000000041d1cd825 */ /* 0x001fe400078e000c */
[----:B------:R-:W0:Y:S08]  /*2a30*/  @!P6 LDC.64 R12, c[0x0][0x380] ;  /* 0x0000e000ff0ceb82 */ /* 0x000e300000000a00 */
[----:B------:R-:W5:Y:S01]  /*2a40*/  @!P5 LDG.E R25, desc[UR8][R28.64] ;  /* 0x000000081c19d981 */ /* 0x000f62000c1e1900 */
[----:B------:R-:W-:-:S02]  /*2a50*/  @!P6 R2UR UR8, R20 ;  /* 0x000000001408e2ca */ /* 0x000fc400000e0000 */
[----:B------:R-:W-:Y:S01]  /*2a60*/  @!P6 R2UR UR9, R21 ;  /* 0x000000001509e2ca */ /* 0x000fe200000e0000 */
[----:B------:R-:W-:-:S04]  /*2a70*/  @!P6 IMAD R27, R27, UR6, R10 ;  /* 0x000000061b1bec24 */ /* 0x000fc8000f8e020a */
[----:B0-----:R-:W-:-:S08]  /*2a80*/  @!P6 IMAD.WIDE.U32 R12, R27, 0x4, R12 ;  /* 0x000000041b0ce825 */ /* 0x001fd000078e000c */
[----:B------:R0:W5:Y:S01]  /*2a90*/  @!P6 LDG.E R26, desc[UR8][R12.64] ;  /* 0x000000080c1ae981 */ /* 0x000162000c1e1900 */
[----:B------:R-:W-:-:S03]  /*2aa0*/  LEA R19, R19, UR4, 0x2 ;  /* 0x0000000413137c11 */ /* 0x000fc6000f8e10ff */
[----:B----4-:R1:W-:Y:S01]  /*2ab0*/  STS [R22+UR4], R17 ;  /* 0x0000001116007988 */ /* 0x0103e20008000804 */
[----:B------:R-:W-:-:S03]  /*2ac0*/  IADD3 R11, PT, PT, R11, 0x4, RZ ;  /* 0x000000040b0b7810 */ /* 0x000fc60007ffe0ff */
[----:B------:R1:W-:Y:S01]  /*2ad0*/  STS [R22+UR4+0x8], R18 ;  /* 0x0000081216007988 */ /* 0x0003e20008000804 */
[----:B0-----:R-:W-:-:S04]  /*2ae0*/  LOP3.LUT R12, R3, 0x7c, RZ, 0xc0, !PT ;  /* 0x0000007c030c7812 */ /* 0x001fc800078ec0ff */
[----:B------:R-:W-:Y:S01]  /*2af0*/  ISETP.NE.AND P4, PT, R11, R12, PT ;  /* 0x0000000c0b00720c */ /* 0x000fe20003f85270 */
[----:B------:R-:W-:Y:S01]  /*2b00*/  IMAD R5, R2, 0x4, R5 ;  /* 0x0000000402057824 */ /* 0x000fe200078e0205 */
[----:B--2---:R1:W-:Y:S04]  /*2b10*/  STS [R22+UR4+0x4], R24 ;  /* 0x0000041816007988 */ /* 0x0043e80008000804 */
[----:B---3--:R1:W-:Y:S04]  /*2b20*/  STS [R22+UR4+0xc], R23 ;  /* 0x00000c1716007988 */ /* 0x0083e80008000804 */
[----:B-----5:R1:W-:Y:S04]  /*2b30*/  STS [R19], R14 ;  /* 0x0000000e13007388 */ /* 0x0203e80000000800 */
[----:B------:R1:W-:Y:S04]  /*2b40*/  STS [R19+0x4], R15 ;  /* 0x0000040f13007388 */ /* 0x0003e80000000800 */
[----:B------:R1:W-:Y:S04]  /*2b50*/  STS [R19+0x8], R25 ;  /* 0x0000081913007388 */ /* 0x0003e80000000800 */
[----:B------:R1:W-:Y:S01]  /*2b60*/  STS [R19+0xc], R26 ;  /* 0x00000c1a13007388 */ /* 0x0003e20000000800 */
[----:B------:R-:W-:Y:S05]  /*2b70*/  @P4 BRA `(.L_x_29) ;  /* 0xfffffff400944947 */ /* 0x000fea000383ffff */
[----:B------:R-:W-:Y:S05]  /*2b80*/  BSYNC.RECONVERGENT B0 ;  /* 0x0000000000007941 */ /* 0x000fea0003800200 */
.L_x_28:
[----:B------:R-:W-:Y:S05]  /*2b90*/  @!P1 BRA `(.L_x_30) ;  /* 0x0000000000d09947 */ /* 0x000fea0003800000 */
[----:B------:R-:W0:Y:S01]  /*2ba0*/  LDCU UR4, c[0x0][0x38c] ;  /* 0x00007180ff0477ac */ /* 0x000e220008000800 */
[C---:B------:R-:W-:Y:S01]  /*2bb0*/  VIADD R8, R16.reuse, 0x1 ;  /* 0x0000000110087836 */ /* 0x040fe20000000000 */
[C---:B------:R-:W-:Y:S01]  /*2bc0*/  IADD3 R9, PT, PT, R16.reuse, 0x2, RZ ;  /* 0x0000000210097810 */ /* 0x040fe20007ffe0ff */
[C---:B-1----:R-:W-:Y:S02]  /*2bd0*/  VIADD R17, R16.reuse, 0x3 ;  /* 0x0000000310117836 */ /* 0x042fe40000000000 */
[----:B------:R-:W-:Y:S01]  /*2be0*/  IMAD.MOV.U32 R23, RZ, RZ, RZ ;  /* 0x000000ffff177224 */ /* 0x000fe200078e00ff */
[----:B0-----:R-:W-:-:S13]  /*2bf0*/  ISETP.GE.U32.AND P3, PT, R16, UR4, PT ;  /* 0x0000000410007c0c */ /* 0x001fda000bf66070 */
.L_x_31:
[----:B0-----:R-:W0:Y:S01]  /*2c00*/  LDCU UR4, c[0x0][0x38c] ;  /* 0x00007180ff0477ac */ /* 0x001e220008000800 */
[----:B------:R-:W1:Y:S01]  /*2c10*/  @!P3 LDC.64 R18, c[0x0][0x380] ;  /* 0x0000e000ff12bb82 */ /* 0x000e620000000a00 */
[----:B------:R-:W-:Y:S01]  /*2c20*/  IADD3 R29, PT, PT, R0, R5, RZ ;  /* 0x00000005001d7210 */ /* 0x000fe20007ffe0ff */
[----:B------:R-:W-:Y:S01]  /*2c30*/  IMAD.MOV.U32 R22, RZ, RZ, RZ ;  /* 0x000000ffff167224 */ /* 0x000fe200078e00ff */
[----:B------:R-:W-:Y:S02]  /*2c40*/  @!P3 R2UR UR6, R20 ;  /* 0x000000001406b2ca */ /* 0x000fe400000e0000 */
[----:B------:R-:W-:Y:S02]  /*2c50*/  @!P3 R2UR UR7, R21 ;  /* 0x000000001507b2ca */ /* 0x000fe400000e0000 */
[----:B0-----:R-:W-:Y:S01]  /*2c60*/  ISETP.GE.U32.AND P1, PT, R8, UR4, PT ;  /* 0x0000000408007c0c */ /* 0x001fe2000bf26070 */
[----:B------:R-:W-:Y:S01]  /*2c70*/  @!P3 IMAD R25, R29, UR4, R16 ;  /* 0x000000041d19bc24 */ /* 0x000fe2000f8e0210 */
[----:B------:R-:W-:-:S02]  /*2c80*/  ISETP.GE.U32.AND P4, PT, R9, UR4, PT ;  /* 0x0000000409007c0c */ /* 0x000fc4000bf86070 */
[----:B------:R-:W-:Y:S01]  /*2c90*/  ISETP.GE.U32.AND P5, PT, R17, UR4, PT ;  /* 0x0000000411007c0c */ /* 0x000fe2000bfa6070 */
[----:B-1----:R-:W-:-:S06]  /*2ca0*/  @!P3 IMAD.WIDE.U32 R18, R25, 0x4, R18 ;  /* 0x000000041912b825 */ /* 0x002fcc00078e0012 */
[----:B------:R0:W2:Y:S02]  /*2cb0*/  @!P3 LDG.E R22, desc[UR6][R18.64] ;  /* 0x000000061216b981 */ /* 0x0000a4000c1e1900 */
[----:B------:R-:W1:Y:S08]  /*2cc0*/  @!P1 LDC.64 R14, c[0x0][0x380] ;  /* 0x0000e000ff0e9b82 */ /* 0x000e700000000a00 */
[----:B------:R-:W3:Y:S08]  /*2cd0*/  @!P4 LDC.64 R10, c[0x0][0x380] ;  /* 0x0000e000ff0acb82 */ /* 0x000ef00000000a00 */
[----:B------:R-:W4:Y:S01]  /*2ce0*/  @!P5 LDC.64 R12, c[0x0][0x380] ;  /* 0x0000e000ff0cdb82 */ /* 0x000f220000000a00 */
[----:B------:R-:W-:-:S02]  /*2cf0*/  @!P1 R2UR UR6, R20 ;  /* 0x00000000140692ca */ /* 0x000fc400000e0000 */
[C---:B------:R-:W-:Y:S02]  /*2d00*/  @!P1 R2UR UR7, R21.reuse ;  /* 0x00000000150792ca */ /* 0x040fe400000e0000 */
[C---:B------:R-:W-:Y:S02]  /*2d10*/  @!P4 R2UR UR8, R20.reuse ;  /* 0x000000001408c2ca */ /* 0x040fe400000e0000 */
[C---:B------:R-:W-:Y:S02]  /*2d20*/  @!P4 R2UR UR9, R21.reuse ;  /* 0x000000001509c2ca */ /* 0x040fe400000e0000 */
[----:B------:R-:W-:Y:S02]  /*2d30*/  @!P5 R2UR UR10, R20 ;  /* 0x00000000140ad2ca */ /* 0x000fe400000e0000 */
[----:B------:R-:W-:Y:S01]  /*2d40*/  @!P5 R2UR UR11, R21 ;  /* 0x00000000150bd2ca */ /* 0x000fe200000e0000 */
[C---:B------:R-:W-:Y:S02]  /*2d50*/  @!P1 IMAD R25, R29.reuse, UR4, R8 ;  /* 0x000000041d199c24 */ /* 0x040fe4000f8e0208 */
[----:B------:R-:W-:-:S02]  /*2d60*/  @!P4 IMAD R27, R29, UR4, R9 ;  /* 0x000000041d1bcc24 */ /* 0x000fc4000f8e0209 */
[----:B------:R-:W-:Y:S02]  /*2d70*/  @!P5 IMAD R29, R29, UR4, R17 ;  /* 0x000000041d1ddc24 */ /* 0x000fe4000f8e0211 */
[----:B-1----:R-:W-:Y:S01]  /*2d80*/  @!P1 IMAD.WIDE.U32 R14, R25, 0x4, R14 ;  /* 0x00000004190e9825 */ /* 0x002fe200078e000e */
[----:B------:R-:W-:-:S03]  /*2d90*/  CS2R R24, SRZ ;  /* 0x0000000000187805 */ /* 0x000fc6000001ff00 */
[----:B0-----:R-:W-:Y:S02]  /*2da0*/  IMAD.MOV.U32 R18, RZ, RZ, RZ ;  /* 0x000000ffff127224 */ /* 0x001fe400078e00ff */
[----:B---3--:R-:W-:Y:S01]  /*2db0*/  @!P4 IMAD.WIDE.U32 R10, R27, 0x4, R10 ;  /* 0x000000041b0ac825 */ /* 0x008fe200078e000a */
[----:B------:R-:W3:Y:S03]  /*2dc0*/  @!P1 LDG.E R24, desc[UR6][R14.64] ;  /* 0x000000060e189981 */ /* 0x000ee6000c1e1900 */
[----:B----4-:R-:W-:Y:S01]  /*2dd0*/  @!P5 IMAD.WIDE.U32 R12, R29, 0x4, R12 ;  /* 0x000000041d0cd825 */ /* 0x010fe200078e000c */
[----:B------:R-:W4:Y:S04]  /*2de0*/  @!P4 LDG.E R18, desc[UR8][R10.64] ;  /* 0x000000080a12c981 */ /* 0x000f28000c1e1900 */
[----:B------:R-:W5:Y:S01]  /*2df0*/  @!P5 LDG.E R25, desc[UR10][R12.64] ;  /* 0x0000000a0c19d981 */ /* 0x000f62000c1e1900 */
[----:B------:R-:W0:Y:S01]  /*2e00*/  S2UR UR5, SR_CgaCtaId ;  /* 0x00000000000579c3 */ /* 0x000e220000008800 */
[----:B------:R-:W-:Y:S01]  /*2e10*/  IADD3 R19, PT, PT, R7, R5, RZ ;  /* 0x0000000507137210 */ /* 0x000fe20007ffe0ff */
[----:B------:R-:W-:-:S04]  /*2e20*/  UMOV UR4, 0x400 ;  /* 0x0000040000047882 */ /* 0x000fc80000000000 */
[----:B------:R-:W-:Y:S02]  /*2e30*/  IMAD R19, R19, 0x10, R6 ;  /* 0x0000001013137824 */ /* 0x000fe400078e0206 */
[----:B------:R-:W-:Y:S01]  /*2e40*/  VIADD R23, R23, 0x1 ;  /* 0x0000000117177836 */ /* 0x000fe20000000000 */
[----:B0-----:R-:W-:-:S06]  /*2e50*/  ULEA UR4, UR5, UR4, 0x18 ;  /* 0x0000000405047291 */ /* 0x001fcc000f8ec0ff */
[----:B------:R-:W-:Y:S02]  /*2e60*/  LEA R19, R19, UR4, 0x4 ;  /* 0x0000000413137c11 */ /* 0x000fe4000f8e20ff */
[----:B------:R-:W-:Y:S02]  /*2e70*/  ISETP.NE.AND P1, PT, R23, R4, PT ;  /* 0x000000041700720c */ /* 0x000fe40003f25270 */
[----:B------:R-:W-:Y:S01]  /*2e80*/  IADD3 R5, PT, PT, R2, R5, RZ ;  /* 0x0000000502057210 */ /* 0x000fe20007ffe0ff */
[----:B--2---:R0:W-:Y:S04]  /*2e90*/  STS [R19], R22 ;  /* 0x0000001613007388 */ /* 0x0041e80000000800 */
[----:B---3--:R0:W-:Y:S04]  /*2ea0*/  STS [R19+0x4], R24 ;  /* 0x0000041813007388 */ /* 0x0081e80000000800 */
[----:B----4-:R0:W-:Y:S04]  /*2eb0*/  STS [R19+0x8], R18 ;  /* 0x0000081213007388 */ /* 0x0101e80000000800 */
[----:B-----5:R0:W-:Y:S01]  /*2ec0*/  STS [R19+0xc], R25 ;  /* 0x00000c1913007388 */ /* 0x0201e20000000800 */
[----:B------:R-:W-:Y:S05]  /*2ed0*/  @P1 BRA `(.L_x_31) ;  /* 0xfffffffc00481947 */ /* 0x000fea000383ffff */
.L_x_30:
[----:B------:R-:W-:Y:S05]  /*2ee0*/  WARPSYNC.ALL ;  /* 0x0000000000007948 */ /* 0x000fea0003800000 */
[----:B------:R-:W-:Y:S01]  /*2ef0*/  BAR.SYNC.DEFER_BLOCKING 0x0 ;  /* 0x0000000000007b1d */ /* 0x000fe20000010000 */
[----:B------:R-:W-:-:S05]  /*2f00*/  IMAD.MOV.U32 R5, RZ, RZ, RZ ;  /* 0x000000ffff057224 */ /* 0x000fca00078e00ff */
[----:B------:R-:W-:Y:S05]  /*2f10*/  @P0 BRA `(.L_x_32) ;  /* 0x0000000800440947 */ /* 0x000fea0003800000 */
[----:B------:R-:W2:Y:S01]  /*2f20*/  S2UR UR5, SR_CgaCtaId ;  /* 0x00000000000579c3 */ /* 0x000ea20000008800 */
[----:B------:R-:W3:Y:S01]  /*2f30*/  LDCU UR6, c[0x0][0x38c] ;  /* 0x00007180ff0677ac */ /* 0x000ee20008000800 */
[----:B01----:R-:W-:Y:S01]  /*2f40*/  HFMA2 R19, -RZ, RZ, 0, 0 ;  /* 0x00000000ff137431 */ /* 0x003fe200000001ff */
[----:B------:R-:W-:Y:S01]  /*2f50*/  BSSY.RECONVERGENT B0, `(.L_x_32) ;  /* 0x000008d000007945 */ /* 0x000fe20003800200 */
[----:B------:R-:W-:Y:S01]  /*2f60*/  LOP3.LUT R8, R3, 0x7c, RZ, 0xc0, !PT ;  /* 0x0000007c03087812 */ /* 0x000fe200078ec0ff */
[C---:B------:R-:W-:Y:S01]  /*2f70*/  VIADD R9, R16.reuse, 0x1 ;  /* 0x0000000110097836 */ /* 0x040fe20000000000 */
[C---:B------:R-:W-:Y:S01]  /*2f80*/  IADD3 R17, PT, PT, R16.reuse, 0x2, RZ ;  /* 0x0000000210117810 */ /* 0x040fe20007ffe0ff */
[----:B------:R-:W-:Y:S01]  /*2f90*/  VIADD R18, R16, 0x3 ;  /* 0x0000000310127836 */ /* 0x000fe20000000000 */
[----:B------:R-:W-:Y:S01]  /*2fa0*/  UMOV UR4, 0x400 ;  /* 0x0000040000047882 */ /* 0x000fe20000000000 */
[----:B------:R-:W-:Y:S01]  /*2fb0*/  IMAD.MOV.U32 R5, RZ, RZ, RZ ;  /* 0x000000ffff057224 */ /* 0x000fe200078e00ff */
[----:B------:R-:W0:Y:S01]  /*2fc0*/  LDCU UR7, c[0x0][0x38c] ;  /* 0x00007180ff0777ac */ /* 0x000e220008000800 */
[----:B------:R-:W-:Y:S01]  /*2fd0*/  IMAD.SHL.U32 R3, R6, 0x10, RZ ;  /* 0x0000001006037824 */ /* 0x000fe200078e00ff */
[----:B---3--:R-:W-:Y:S01]  /*2fe0*/  ISETP.GE.U32.AND P1, PT, R16, UR6, PT ;  /* 0x0000000610007c0c */ /* 0x008fe2000bf26070 */
[----:B--2---:R-:W-:-:S12]  /*2ff0*/  ULEA UR4, UR5, UR4, 0x18 ;  /* 0x0000000405047291 */ /* 0x004fd8000f8ec0ff */
.L_x_33:
[--C-:B------:R-:W-:Y:S01]  /*3000*/  IMAD.IADD R22, R7, 0x1, R5.reuse ;  /* 0x0000000107167824 */ /* 0x100fe200078e0205 */
[----:B0-----:R-:W-:Y:S01]  /*3010*/  ISETP.GE.U32.AND P0, PT, R9, UR7, PT ;  /* 0x0000000709007c0c */ /* 0x001fe2000bf06070 */
[----:B------:R-:W0:Y:S01]  /*3020*/  @!P1 LDC.64 R24, c[0x0][0x390] ;  /* 0x0000e400ff189b82 */ /* 0x000e220000000a00 */
[----:B------:R-:W-:Y:S01]  /*3030*/  ISETP.GE.U32.AND P3, PT, R17, UR7, PT ;  /* 0x0000000711007c0c */ /* 0x000fe2000bf66070 */
[----:B-1----:R-:W-:Y:S01]  /*3040*/  IMAD.IADD R23, R0, 0x1, R5 ;  /* 0x0000000100177824 */ /* 0x002fe200078e0205 */
[----:B------:R-:W-:Y:S01]  /*3050*/  LEA R28, R22, R3, 0x8 ;  /* 0x00000003161c7211 */ /* 0x000fe200078e40ff */
[----:B------:R-:W-:Y:S01]  /*3060*/  IMAD.IADD R22, R2, 0x1, R22 ;  /* 0x0000000102167824 */ /* 0x000fe200078e0216 */
[----:B------:R-:W-:Y:S01]  /*3070*/  @!P1 R2UR UR8, R20 ;  /* 0x00000000140892ca */ /* 0x000fe200000e0000 */
[----:B------:R-:W-:Y:S01]  /*3080*/  @!P1 IMAD R15, R23, UR7, R16 ;  /* 0x00000007170f9c24 */ /* 0x000fe2000f8e0210 */
[----:B------:R-:W-:Y:S01]  /*3090*/  @!P1 R2UR UR9, R21 ;  /* 0x00000000150992ca */ /* 0x000fe200000e0000 */
[----:B------:R-:W1:Y:S01]  /*30a0*/  @!P1 LDS R13, [R28+UR4] ;  /* 0x000000041c0d9984 */ /* 0x000e620008000800 */
[----:B------:R-:W-:Y:S01]  /*30b0*/  ISETP.GE.U32.AND P4, PT, R18, UR7, PT ;  /* 0x0000000712007c0c */ /* 0x000fe2000bf86070 */
[----:B------:R-:W-:Y:S01]  /*30c0*/  VIADD R19, R19, 0x4 ;  /* 0x0000000413137836 */ /* 0x000fe20000000000 */
[----:B------:R-:W-:Y:S01]  /*30d0*/  LEA R5, R2, R5, 0x2 ;  /* 0x0000000502057211 */ /* 0x000fe200078e10ff */
[----:B------:R-:W2:Y:S01]  /*30e0*/  @!P0 LDS R26, [R28+UR4+0x4] ;  /* 0x000004041c1a8984 */ /* 0x000ea20008000800 */
[----:B------:R-:W3:Y:S01]  /*30f0*/  @!P0 LDC.64 R10, c[0x0][0x390] ;  /* 0x0000e400ff0a8b82 */ /* 0x000ee20000000a00 */
[----:B------:R-:W-:-:S02]  /*3100*/  @!P0 IMAD R29, R23, UR7, R9 ;  /* 0x00000007171d8c24 */ /* 0x000fc4000f8e0209 */
[----:B------:R-:W4:Y:S06]  /*3110*/  @!P3 LDS R12, [R28+UR4+0x8] ;  /* 0x000008041c0cb984 */ /* 0x000f2c0008000800 */
[----:B------:R-:W5:Y:S01]  /*3120*/  @!P4 LDS R27, [R28+UR4+0xc] ;  /* 0x00000c041c1bc984 */ /* 0x000f620008000800 */
[C---:B------:R-:W-:Y:S01]  /*3130*/  @!P4 R2UR UR10, R20.reuse ;  /* 0x00000000140ac2ca */ /* 0x040fe200000e0000 */
[----:B0-----:R-:W-:Y:S01]  /*3140*/  @!P1 IMAD.WIDE.U32 R24, R15, 0x4, R24 ;  /* 0x000000040f189825 */ /* 0x001fe200078e0018 */
[----:B------:R-:W-:Y:S01]  /*3150*/  @!P4 R2UR UR11, R21 ;  /* 0x00000000150bc2ca */ /* 0x000fe200000e0000 */
[----:B------:R-:W0:Y:S01]  /*3160*/  @!P3 LDC.64 R14, c[0x0][0x390] ;  /* 0x0000e400ff0ebb82 */ /* 0x000e220000000a00 */
[----:B------:R-:W-:-:S02]  /*3170*/  @!P4 R2UR UR12, R20 ;  /* 0x00000000140cc2ca */ /* 0x000fc400000e0000 */
[----:B------:R-:W-:Y:S01]  /*3180*/  @!P4 R2UR UR13, R21 ;  /* 0x00000000150dc2ca */ /* 0x000fe200000e0000 */
[----:B---3--:R-:W-:Y:S01]  /*3190*/  @!P0 IMAD.WIDE.U32 R10, R29, 0x4, R10 ;  /* 0x000000041d0a8825 */ /* 0x008fe200078e000a */
[----:B-1----:R1:W-:Y:S01]  /*31a0*/  @!P1 STG.E desc[UR8][R24.64], R13 ;  /* 0x0000000d18009986 */ /* 0x0023e2000c101908 */
[----:B------:R-:W-:Y:S02]  /*31b0*/  @!P0 R2UR UR8, R20 ;  /* 0x00000000140882ca */ /* 0x000fe400000e0000 */
[----:B------:R-:W-:Y:S02]  /*31c0*/  @!P0 R2UR UR9, R21 ;  /* 0x00000000150982ca */ /* 0x000fe400000e0000 */
[----:B------:R-:W-:Y:S01]  /*31d0*/  ISETP.GE.U32.AND P1, PT, R16, UR7, PT ;  /* 0x0000000710007c0c */ /* 0x000fe2000bf26070 */
[C---:B-1----:R-:W-:Y:S01]  /*31e0*/  @!P3 IMAD R13, R23.reuse, UR7, R17 ;  /* 0x00000007170dbc24 */ /* 0x042fe2000f8e0211 */
[----:B------:R-:W-:Y:S01]  /*31f0*/  LEA R25, R22, R3, 0x8 ;  /* 0x0000000316197211 */ /* 0x000fe200078e40ff */
[----:B------:R-:W-:-:S08]  /*3200*/  @!P4 IMAD R24, R23, UR7, R18 ;  /* 0x000000071718cc24 */ /* 0x000fd0000f8e0212 */
[----:B--2---:R1:W-:Y:S01]  /*3210*/  @!P0 STG.E desc[UR8][R10.64], R26 ;  /* 0x0000001a0a008986 */ /* 0x0043e2000c101908 */
[----:B------:R-:W-:Y:S01]  /*3220*/  @!P3 R2UR UR8, R20 ;  /* 0x000000001408b2ca */ /* 0x000fe200000e0000 */
[----:B0-----:R-:W-:Y:S01]  /*3230*/  @!P3 IMAD.WIDE.U32 R14, R13, 0x4, R14 ;  /* 0x000000040d0eb825 */ /* 0x001fe200078e000e */
[----:B------:R-:W-:Y:S01]  /*3240*/  @!P3 R2UR UR9, R21 ;  /* 0x000000001509b2ca */ /* 0x000fe200000e0000 */
[----:B------:R-:W0:Y:S01]  /*3250*/  @!P1 LDS R13, [R25+UR4] ;  /* 0x00000004190d9984 */ /* 0x000e220008000800 */
[----:B------:R-:W2:Y:S01]  /*3260*/  @!P1 LDC.64 R28, c[0x0][0x390] ;  /* 0x0000e400ff1c9b82 */ /* 0x000ea20000000a00 */
[C---:B------:R-:W-:Y:S02]  /*3270*/  IMAD.IADD R23, R2.reuse, 0x1, R23 ;  /* 0x0000000102177824 */ /* 0x040fe400078e0217 */
[----:B------:R-:W3:Y:S01]  /*3280*/  @!P0 LDS R26, [R25+UR4+0x4] ;  /* 0x00000404191a8984 */ /* 0x000ee20008000800 */
[----:B------:R-:W-:-:S04]  /*3290*/  IMAD.IADD R22, R2, 0x1, R22 ;  /* 0x0000000102167824 */ /* 0x000fc800078e0216 */
[----:B-1----:R-:W1:Y:S03]  /*32a0*/  @!P4 LDC.64 R10, c[0x0][0x390] ;  /* 0x0000e400ff0acb82 */ /* 0x002e660000000a00 */
[----:B----4-:R4:W-:Y:S01]  /*32b0*/  @!P3 STG.E desc[UR8][R14.64], R12 ;  /* 0x0000000c0e00b986 */ /* 0x0109e2000c101908 */
[----:B------:R-:W-:Y:S02]  /*32c0*/  @!P4 R2UR UR8, R20 ;  /* 0x000000001408c2ca */ /* 0x000fe400000e0000 */
[----:B------:R-:W-:Y:S02]  /*32d0*/  @!P4 R2UR UR9, R21 ;  /* 0x000000001509c2ca */ /* 0x000fe400000e0000 */
[----:B----4-:R-:W4:Y:S01]  /*32e0*/  @!P3 LDC.64 R14, c[0x0][0x390] ;  /* 0x0000e400ff0ebb82 */ /* 0x010f220000000a00 */
[----:B-1----:R-:W-:-:S04]  /*32f0*/  @!P4 IMAD.WIDE.U32 R10, R24, 0x4, R10 ;  /* 0x00000004180ac825 */ /* 0x002fc800078e000a */
[----:B------:R-:W-:-:S06]  /*3300*/  @!P1 IMAD R24, R23, UR7, R16 ;  /* 0x0000000717189c24 */ /* 0x000fcc000f8e0210 */
[----:B-----5:R1:W-:Y:S01]  /*3310*/  @!P4 STG.E desc[UR8][R10.64], R27 ;  /* 0x0000001b0a00c986 */ /* 0x0203e2000c101908 */
[----:B------:R-:W-:Y:S02]  /*3320*/  @!P1 R2UR UR8, R20 ;  /* 0x00000000140892ca */ /* 0x000fe400000e0000 */
[----:B------:R-:W-:Y:S01]  /*3330*/  @!P1 R2UR UR9, R21 ;  /* 0x00000000150992ca */ /* 0x000fe200000e0000 */
[----:B--2---:R-:W-:Y:S02]  /*3340*/  @!P1 IMAD.WIDE.U32 R28, R24, 0x4, R28 ;  /* 0x00000004181c9825 */ /* 0x004fe400078e001c */
[----:B------:R-:W2:Y:S04]  /*3350*/  @!P3 LDS R24, [R25+UR4+0x8] ;  /* 0x000008041918b984 */ /* 0x000ea80008000800 */
[----:B------:R-:W5:Y:S01]  /*3360*/  @!P4 LDS R25, [R25+UR4+0xc] ;  /* 0x00000c041919c984 */ /* 0x000f620008000800 */
[----:B-1----:R-:W1:Y:S01]  /*3370*/  @!P0 LDC.64 R10, c[0x0][0x390] ;  /* 0x0000e400ff0a8b82 */ /* 0x002e620000000a00 */
[----:B------:R-:W-:-:S04]  /*3380*/  @!P0 IMAD R27, R23, UR7, R9 ;  /* 0x00000007171b8c24 */ /* 0x000fc8000f8e0209 */
[----:B0-----:R0:W-:Y:S01]  /*3390*/  @!P1 STG.E desc[UR8][R28.64], R13 ;  /* 0x0000000d1c009986 */ /* 0x0011e2000c101908 */
[----:B------:R-:W-:Y:S02]  /*33a0*/  @!P0 R2UR UR8, R20 ;  /* 0x00000000140882ca */ /* 0x000fe400000e0000 */
[----:B------:R-:W-:Y:S01]  /*33b0*/  @!P0 R2UR UR9, R21 ;  /* 0x00000000150982ca */ /* 0x000fe200000e0000 */
[----:B0-----:R-:W0:Y:S01]  /*33c0*/  @!P4 LDC.64 R12, c[0x0][0x390] ;  /* 0x0000e400ff0ccb82 */ /* 0x001e220000000a00 */
[----:B------:R-:W-:-:S04]  /*33d0*/  @!P3 IMAD R29, R23, UR7, R17 ;  /* 0x00000007171dbc24 */ /* 0x000fc8000f8e0211 */
[----:B----4-:R-:W-:-:S03]  /*33e0*/  @!P3 IMAD.WIDE.U32 R28, R29, 0x4, R14 ;  /* 0x000000041d1cb825 */ /* 0x010fc600078e000e */
[----:B------:R-:W4:Y:S01]  /*33f0*/  @!P1 LDC.64 R14, c[0x0][0x390] ;  /* 0x0000e400ff0e9b82 */ /* 0x000f220000000a00 */
[----:B-1----:R-:W-:Y:S01]  /*3400*/  @!P0 IMAD.WIDE.U32 R10, R27, 0x4, R10 ;  /* 0x000000041b0a8825 */ /* 0x002fe200078e000a */
[----:B------:R-:W-:-:S03]  /*3410*/  LEA R27, R22, R3, 0x8 ;  /* 0x00000003161b7211 */ /* 0x000fc600078e40ff */
[----:B------:R-:W-:Y:S01]  /*3420*/  IMAD.IADD R22, R2, 0x1, R22 ;  /* 0x0000000102167824 */ /* 0x000fe200078e0216 */
[----:B---3--:R-:W-:Y:S01]  /*3430*/  @!P0 STG.E desc[UR8][R10.64], R26 ;  /* 0x0000001a0a008986 */ /* 0x008fe2000c101908 */
[----:B------:R-:W-:Y:S02]  /*3440*/  @!P3 R2UR UR8, R20 ;  /* 0x000000001408b2ca */ /* 0x000fe400000e0000 */
[----:B------:R-:W-:Y:S01]  /*3450*/  @!P3 R2UR UR9, R21 ;  /* 0x000000001509b2ca */ /* 0x000fe200000e0000 */
[----:B------:R-:W1:Y:S01]  /*3460*/  @!P1 LDS R11, [R27+UR4] ;  /* 0x000000041b0b9984 */ /* 0x000e620008000800 */
[----:B------:R-:W-:-:S03]  /*3470*/  LEA R22, R22, R3, 0x8 ;  /* 0x0000000316167211 */ /* 0x000fc600078e40ff */
[----:B------:R-:W3:Y:S08]  /*3480*/  @!P0 LDS R26, [R27+UR4+0x4] ;  /* 0x000004041b1a8984 */ /* 0x000ef00008000800 */
[----:B--2---:R2:W-:Y:S01]  /*3490*/  @!P3 STG.E desc[UR8][R28.64], R24 ;  /* 0x000000181c00b986 */ /* 0x0045e2000c101908 */
[----:B------:R-:W-:Y:S02]  /*34a0*/  @!P1 R2UR UR8, R20 ;  /* 0x00000000140892ca */ /* 0x000fe400000e0000 */
[----:B------:R-:W-:Y:S01]  /*34b0*/  @!P1 R2UR UR9, R21 ;  /* 0x00000000150992ca */ /* 0x000fe200000e0000 */
[----:B------:R-:W-:Y:S01]  /*34c0*/  @!P1 LDS R24, [R22+UR4] ;  /* 0x0000000416189984 */ /* 0x000fe20008000800 */
[----:B--2---:R-:W-:-:S02]  /*34d0*/  @!P4 IMAD R29, R23, UR7, R18 ;  /* 0x00000007171dcc24 */ /* 0x004fc4000f8e0212 */
[----:B------:R-:W-:Y:S02]  /*34e0*/  IMAD.IADD R23, R2, 0x1, R23 ;  /* 0x0000000102177824 */ /* 0x000fe400078e0217 */
[----:B0-----:R-:W-:Y:S02]  /*34f0*/  @!P4 IMAD.WIDE.U32 R12, R29, 0x4, R12 ;  /* 0x000000041d0cc825 */ /* 0x001fe400078e000c */
[----:B------:R-:W0:Y:S02]  /*3500*/  @!P0 LDC.64 R28, c[0x0][0x390] ;  /* 0x0000e400ff1c8b82 */ /* 0x000e240000000a00 */
[C---:B------:R-:W-:Y:S01]  /*3510*/  @!P1 IMAD R10, R23.reuse, UR7, R16 ;  /* 0x00000007170a9c24 */ /* 0x040fe2000f8e0210 */
[----:B-----5:R2:W-:Y:S03]  /*3520*/  @!P4 STG.E desc[UR10][R12.64], R25 ;  /* 0x000000190c00c986 */ /* 0x0205e6000c10190a */
[----:B----4-:R-:W-:Y:S01]  /*3530*/  @!P1 IMAD.WIDE.U32 R14, R10, 0x4, R14 ;  /* 0x000000040a0e9825 */ /* 0x010fe200078e000e */
[----:B------:R-:W4:Y:S03]  /*3540*/  @!P3 LDS R25, [R27+UR4+0x8] ;  /* 0x000008041b19b984 */ /* 0x000f260008000800 */
[----:B------:R-:W-:Y:S01]  /*3550*/  @!P0 IMAD R10, R23, UR7, R9 ;  /* 0x00000007170a8c24 */ /* 0x000fe2000f8e0209 */
[----:B-1----:R1:W-:Y:S01]  /*3560*/  @!P1 STG.E desc[UR8][R14.64], R11 ;  /* 0x0000000b0e009986 */ /* 0x0023e2000c101908 */
[----:B------:R-:W-:-:S02]  /*3570*/  @!P0 R2UR UR8, R20 ;  /* 0x00000000140882ca */ /* 0x000fc400000e0000 */
[----:B------:R-:W-:Y:S01]  /*3580*/  @!P0 R2UR UR9, R21 ;  /* 0x00000000150982ca */ /* 0x000fe200000e0000 */
[----:B------:R-:W5:Y:S01]  /*3590*/  @!P4 LDS R27, [R27+UR4+0xc] ;  /* 0x00000c041b1bc984 */ /* 0x000f620008000800 */
[----:B--2---:R-:W2:Y:S01]  /*35a0*/  @!P4 LDC.64 R12, c[0x0][0x390] ;  /* 0x0000e400ff0ccb82 */ /* 0x004ea20000000a00 */
[----:B-1----:R-:W-:Y:S02]  /*35b0*/  @!P3 IMAD R15, R23, UR7, R17 ;  /* 0x00000007170fbc24 */ /* 0x002fe4000f8e0211 */
[----:B0-----:R-:W-:-:S05]  /*35c0*/  @!P0 IMAD.WIDE.U32 R28, R10, 0x4, R28 ;  /* 0x000000040a1c8825 */ /* 0x001fca00078e001c */
[----:B------:R-:W0:Y:S01]  /*35d0*/  @!P3 LDC.64 R10, c[0x0][0x390] ;  /* 0x0000e400ff0abb82 */ /* 0x000e220000000a00 */
[----:B------:R-:W-:Y:S02]  /*35e0*/  @!P4 IMAD R14, R23, UR7, R18 ;  /* 0x00000007170ecc24 */ /* 0x000fe4000f8e0212 */
[----:B---3--:R-:W-:Y:S01]  /*35f0*/  @!P0 STG.E desc[UR8][R28.64], R26 ;  /* 0x0000001a1c008986 */ /* 0x008fe2000c101908 */
[----:B------:R-:W-:Y:S02]  /*3600*/  @!P3 R2UR UR8, R20 ;  /* 0x000000001408b2ca */ /* 0x000fe400000e0000 */
[----:B------:R-:W-:Y:S01]  /*3610*/  @!P3 R2UR UR9, R21 ;  /* 0x000000001509b2ca */ /* 0x000fe200000e0000 */
[----:B------:R-:W1:Y:S01]  /*3620*/  @!P0 LDS R26, [R22+UR4+0x4] ;  /* 0x00000404161a8984 */ /* 0x000e620008000800 */
[----:B--2---:R-:W-:-:S04]  /*3630*/  @!P4 IMAD.WIDE.U32 R12, R14, 0x4, R12 ;  /* 0x000000040e0cc825 */ /* 0x004fc800078e000c */
[----:B0-----:R-:W-:Y:S02]  /*3640*/  @!P3 IMAD.WIDE.U32 R10, R15, 0x4, R10 ;  /* 0x000000040f0ab825 */ /* 0x001fe400078e000a */
[----:B------:R-:W0:Y:S05]  /*3650*/  @!P1 LDC.64 R14, c[0x0][0x390] ;  /* 0x0000e400ff0e9b82 */ /* 0x000e2a0000000a00 */
[----:B----4-:R2:W-:Y:S01]  /*3660*/  @!P3 STG.E desc[UR8][R10.64], R25 ;  /* 0x000000190a00b986 */ /* 0x0105e2000c101908 */
[C---:B------:R-:W-:Y:S02]  /*3670*/  @!P1 R2UR UR8, R20.reuse ;  /* 0x00000000140892ca */ /* 0x040fe400000e0000 */
[----:B------:R-:W-:Y:S01]  /*3680*/  @!P1 R2UR UR9, R21 ;  /* 0x00000000150992ca */ /* 0x000fe200000e0000 */
[----:B-----5:R3:W-:Y:S01]  /*3690*/  @!P4 STG.E desc[UR10][R12.64], R27 ;  /* 0x0000001b0c00c986 */ /* 0x0207e2000c10190a */
[----:B------:R-:W-:-:S02]  /*36a0*/  @!P3 R2UR UR10, R20 ;  /* 0x00000000140ab2ca */ /* 0x000fc400000e0000 */
[----:B------:R-:W-:Y:S01]  /*36b0*/  @!P3 R2UR UR11, R21 ;  /* 0x00000000150bb2ca */ /* 0x000fe200000e0000 */
[----:B------:R-:W-:Y:S01]  /*36c0*/  @!P4 LDS R13, [R22+UR4+0xc] ;  /* 0x00000c04160dc984 */ /* 0x000fe20008000800 */
[----:B--2---:R-:W2:Y:S01]  /*36d0*/  @!P4 LDC.64 R10, c[0x0][0x390] ;  /* 0x0000e400ff0acb82 */ /* 0x004ea20000000a00 */
[----:B---3--:R-:W-:Y:S02]  /*36e0*/  IMAD.IADD R12, R2, 0x1, R23 ;  /* 0x00000001020c7824 */ /* 0x008fe400078e0217 */
[----:B------:R-:W3:Y:S02]  /*36f0*/  @!P3 LDS R23, [R22+UR4+0x8] ;  /* 0x000008041617b984 */ /* 0x000ee40008000800 */
[C---:B------:R-:W-:Y:S02]  /*3700*/  @!P1 IMAD R29, R12.reuse, UR7, R16 ;  /* 0x000000070c1d9c24 */ /* 0x040fe4000f8e0210 */
[----:B------:R-:W-:Y:S02]  /*3710*/  @!P0 IMAD R25, R12, UR7, R9 ;  /* 0x000000070c198c24 */ /* 0x000fe4000f8e0209 */
[----:B0-----:R-:W-:-:S02]  /*3720*/  @!P1 IMAD.WIDE.U32 R28, R29, 0x4, R14 ;  /* 0x000000041d1c9825 */ /* 0x001fc400078e000e */
[----:B------:R-:W0:Y:S02]  /*3730*/  @!P0 LDC.64 R14, c[0x0][0x390] ;  /* 0x0000e400ff0e8b82 */ /* 0x000e240000000a00 */
[----:B------:R-:W-:Y:S01]  /*3740*/  @!P4 IMAD R27, R12, UR7, R18 ;  /* 0x000000070c1bcc24 */ /* 0x000fe2000f8e0212 */
[----:B------:R4:W-:Y:S01]  /*3750*/  @!P1 STG.E desc[UR8][R28.64], R24 ;  /* 0x000000181c009986 */ /* 0x0009e2000c101908 */
[----:B------:R-:W-:Y:S02]  /*3760*/  @!P0 R2UR UR8, R20 ;  /* 0x00000000140882ca */ /* 0x000fe400000e0000 */
[----:B------:R-:W-:Y:S01]  /*3770*/  @!P0 R2UR UR9, R21 ;  /* 0x00000000150982ca */ /* 0x000fe200000e0000 */
[----:B--2---:R-:W-:Y:S01]  /*3780*/  @!P4 IMAD.WIDE.U32 R10, R27, 0x4, R10 ;  /* 0x000000041b0ac825 */ /* 0x004fe200078e000a */
[----:B----4-:R-:W2:Y:S03]  /*3790*/  @!P3 LDC.64 R28, c[0x0][0x390] ;  /* 0x0000e400ff1cbb82 */ /* 0x010ea60000000a00 */
[----:B0-----:R-:W-:-:S04]  /*37a0*/  @!P0 IMAD.WIDE.U32 R14, R25, 0x4, R14 ;  /* 0x00000004190e8825 */ /* 0x001fc800078e000e */
[----:B------:R-:W-:-:S04]  /*37b0*/  @!P3 IMAD R25, R12, UR7, R17 ;  /* 0x000000070c19bc24 */ /* 0x000fc8000f8e0211 */
[----:B-1----:R1:W-:Y:S01]  /*37c0*/  @!P0 STG.E desc[UR8][R14.64], R26 ;  /* 0x0000001a0e008986 */ /* 0x0023e2000c101908 */
[----:B------:R-:W-:Y:S01]  /*37d0*/  ISETP.NE.AND P0, PT, R19, R8, PT ;  /* 0x000000081300720c */ /* 0x000fe20003f05270 */
[----:B--2---:R-:W-:-:S05]  /*37e0*/  @!P3 IMAD.WIDE.U32 R28, R25, 0x4, R28 ;  /* 0x00000004191cb825 */ /* 0x004fca00078e001c */
[----:B---3--:R1:W-:Y:S04]  /*37f0*/  @!P3 STG.E desc[UR10][R28.64], R23 ;  /* 0x000000171c00b986 */ /* 0x0083e8000c10190a */
[----:B------:R1:W-:Y:S03]  /*3800*/  @!P4 STG.E desc[UR12][R10.64], R13 ;  /* 0x0000000d0a00c986 */ /* 0x0003e6000c10190c */
[----:B------:R-:W-:Y:S05]  /*3810*/  @P0 BRA `(.L_x_33) ;  /* 0xfffffff400f80947 */ /* 0x000fea000383ffff */
[----:B------:R-:W-:Y:S05]  /*3820*/  BSYNC.RECONVERGENT B0 ;  /* 0x0000000000007941 */ /* 0x000fea0003800200 */
.L_x_32:
[----:B------:R-:W2:Y:S01]  /*3830*/  LDCU UR5, c[0x0][0x38c] ;  /* 0x00007180ff0577ac */ /* 0x000ea20008000800 */
[----:B------:R-:W-:Y:S04]  /*3840*/  BSSY.RECONVERGENT B0, `(.L_x_34) ;  /* 0x0000032000007945 */ /* 0x000fe80003800200 */
[----:B------:R-:W-:Y:S05]  /*3850*/  @!P2 BRA `(.L_x_35) ;  /* 0x0000000000c0a947 */ /* 0x000fea0003800000 */
[----:B------:R-:W3:Y:S01]  /*3860*/  S2R R9, SR_CgaCtaId ;  /* 0x0000000000097919 */ /* 0x000ee20000008800 */
[----:B------:R-:W4:Y:S01]  /*3870*/  LDCU UR4, c[0x0][0x38c] ;  /* 0x00007180ff0477ac */ /* 0x000f220008000800 */
[----:B------:R-:W-:Y:S01]  /*3880*/  MOV R8, 0x400 ;  /* 0x0000040000087802 */ /* 0x000fe20000000f00 */
[C---:B------:R-:W-:Y:S01]  /*3890*/  VIADD R3, R16.reuse, 0x1 ;  /* 0x0000000110037836 */ /* 0x040fe20000000000 */
[C---:B-1----:R-:W-:Y:S01]  /*38a0*/  IADD3 R17, PT, PT, R16.reuse, 0x3, RZ ;  /* 0x0000000310117810 */ /* 0x042fe20007ffe0ff */
[----:B0-----:R-:W-:Y:S01]  /*38b0*/  IMAD.MOV.U32 R19, RZ, RZ, RZ ;  /* 0x000000ffff137224 */ /* 0x001fe200078e00ff */
[C---:B----4-:R-:W-:Y:S02]  /*38c0*/  ISETP.GE.U32.AND P1, PT, R16.reuse, UR4, PT ;  /* 0x0000000410007c0c */ /* 0x050fe4000bf26070 */
[----:B---3--:R-:W-:Y:S01]  /*38d0*/  LEA R8, R9, R8, 0x18 ;  /* 0x0000000809087211 */ /* 0x008fe200078ec0ff */
[----:B------:R-:W-:-:S10]  /*38e0*/  VIADD R9, R16, 0x2 ;  /* 0x0000000210097836 */ /* 0x000fd40000000000 */
.L_x_36:
[--C-:B---3--:R-:W-:Y:S01]  /*38f0*/  IMAD.IADD R11, R7, 0x1, R5.reuse ;  /* 0x00000001070b7824 */ /* 0x108fe200078e0205 */
[----:B--2---:R-:W-:Y:S01]  /*3900*/  ISETP.GE.U32.AND P0, PT, R3, UR5, PT ;  /* 0x0000000503007c0c */ /* 0x004fe2000bf06070 */
[--C-:B------:R-:W-:Y:S01]  /*3910*/  IMAD.IADD R18, R0, 0x1, R5.reuse ;  /* 0x0000000100127824 */ /* 0x100fe200078e0205 */
[----:B------:R-:W-:Y:S01]  /*3920*/  ISETP.GE.U32.AND P2, PT, R9, UR5, PT ;  /* 0x0000000509007c0c */ /* 0x000fe2000bf46070 */
[----:B------:R-:W-:Y:S01]  /*3930*/  IMAD.IADD R5, R2, 0x1, R5 ;  /* 0x0000000102057824 */ /* 0x000fe200078e0205 */
[----:B------:R-:W-:Y:S01]  /*3940*/  LEA R11, R11, R6, 0x4 ;  /* 0x000000060b0b7211 */ /* 0x000fe200078e20ff */
[----:B------:R-:W-:Y:S01]  /*3950*/  @!P1 IMAD R29, R18, UR5, R16 ;  /* 0x00000005121d9c24 */ /* 0x000fe2000f8e0210 */
[----:B------:R-:W-:Y:S02]  /*3960*/  ISETP.GE.U32.AND P3, PT, R17, UR5, PT ;  /* 0x0000000511007c0c */ /* 0x000fe4000bf66070 */
[----:B------:R-:W-:Y:S01]  /*3970*/  @!P1 R2UR UR6, R20 ;  /* 0x00000000140692ca */ /* 0x000fe200000e0000 */
[----:B------:R-:W-:Y:S01]  /*3980*/  IMAD.U32 R26, R11, 0x10, R8 ;  /* 0x000000100b1a7824 */ /* 0x000fe200078e0008 */
[----:B------:R-:W-:Y:S01]  /*3990*/  @!P1 R2UR UR7, R21 ;  /* 0x00000000150792ca */ /* 0x000fe200000e0000 */
[----:B------:R-:W0:Y:S01]  /*39a0*/  @!P1 LDC.64 R10, c[0x0][0x390] ;  /* 0x0000e400ff0a9b82 */ /* 0x000e220000000a00 */
[----:B------:R-:W-:Y:S01]  /*39b0*/  IADD3 R19, PT, PT, R19, 0x1, RZ ;  /* 0x0000000113137810 */ /* 0x000fe20007ffe0ff */
[----:B------:R-:W-:Y:S01]  /*39c0*/  @!P0 IMAD R24, R18, UR5, R3 ;  /* 0x0000000512188c24 */ /* 0x000fe2000f8e0203 */
[----:B------:R-:W1:Y:S01]  /*39d0*/  @!P1 LDS R22, [R26] ;  /* 0x000000001a169984 */ /* 0x000e620000000800 */
[----:B------:R-:W-:-:S02]  /*39e0*/  @!P2 R2UR UR8, R20 ;  /* 0x000000001408a2ca */ /* 0x000fc400000e0000 */
[C---:B------:R-:W-:Y:S01]  /*39f0*/  @!P2 R2UR UR9, R21.reuse ;  /* 0x000000001509a2ca */ /* 0x040fe200000e0000 */
[----:B------:R-:W2:Y:S01]  /*3a00*/  @!P0 LDS R23, [R26+0x4] ;  /* 0x000004001a178984 */ /* 0x000ea20000000800 */
[----:B------:R-:W3:Y:S01]  /*3a10*/  @!P2 LDC.64 R14, c[0x0][0x390] ;  /* 0x0000e400ff0eab82 */ /* 0x000ee20000000a00 */
[----:B------:R-:W-:Y:S02]  /*3a20*/  @!P3 R2UR UR10, R20 ;  /* 0x00000000140ab2ca */ /* 0x000fe400000e0000 */
[----:B------:R-:W4:Y:S01]  /*3a30*/  @!P2 LDS R25, [R26+0x8] ;  /* 0x000008001a19a984 */ /* 0x000f220000000800 */
[----:B------:R-:W-:-:S03]  /*3a40*/  @!P3 R2UR UR11, R21 ;  /* 0x00000000150bb2ca */ /* 0x000fc600000e0000 */
[----:B------:R5:W4:Y:S01]  /*3a50*/  @!P3 LDS R27, [R26+0xc] ;  /* 0x00000c001a1bb984 */ /* 0x000b220000000800 */
[----:B------:R-:W1:Y:S01]  /*3a60*/  @!P3 LDC.64 R12, c[0x0][0x390] ;  /* 0x0000e400ff0cbb82 */ /* 0x000e620000000a00 */
[----:B-----5:R-:W-:Y:S02]  /*3a70*/  @!P2 IMAD R26, R18, UR5, R9 ;  /* 0x00000005121aac24 */ /* 0x020fe4000f8e0209 */
[----:B0-----:R-:W-:-:S05]  /*3a80*/  @!P1 IMAD.WIDE.U32 R28, R29, 0x4, R10 ;  /* 0x000000041d1c9825 */ /* 0x001fca00078e000a */
[----:B------:R-:W0:Y:S01]  /*3a90*/  @!P0 LDC.64 R10, c[0x0][0x390] ;  /* 0x0000e400ff0a8b82 */ /* 0x000e220000000a00 */
[----:B------:R-:W-:Y:S02]  /*3aa0*/  @!P3 IMAD R18, R18, UR5, R17 ;  /* 0x000000051212bc24 */ /* 0x000fe4000f8e0211 */
[----:B---3--:R-:W-:-:S04]  /*3ab0*/  @!P2 IMAD.WIDE.U32 R14, R26, 0x4, R14 ;  /* 0x000000041a0ea825 */ /* 0x008fc800078e000e */
[----:B-1----:R-:W-:Y:S01]  /*3ac0*/  @!P3 IMAD.WIDE.U32 R12, R18, 0x4, R12 ;  /* 0x00000004120cb825 */ /* 0x002fe200078e000c */
[----:B------:R3:W-:Y:S01]  /*3ad0*/  @!P1 STG.E desc[UR6][R28.64], R22 ;  /* 0x000000161c009986 */ /* 0x0007e2000c101906 */
[----:B------:R-:W-:Y:S02]  /*3ae0*/  @!P0 R2UR UR6, R20 ;  /* 0x00000000140682ca */ /* 0x000fe400000e0000 */
[----:B------:R-:W-:Y:S01]  /*3af0*/  @!P0 R2UR UR7, R21 ;  /* 0x00000000150782ca */ /* 0x000fe200000e0000 */
[----:B0-----:R-:W-:-:S12]  /*3b00*/  @!P0 IMAD.WIDE.U32 R10, R24, 0x4, R10 ;  /* 0x00000004180a8825 */ /* 0x001fd800078e000a */
[----:B--2---:R3:W-:Y:S01]  /*3b10*/  @!P0 STG.E desc[UR6][R10.64], R23 ;  /* 0x000000170a008986 */ /* 0x0047e2000c101906 */
[----:B------:R-:W-:-:S03]  /*3b20*/  ISETP.NE.AND P0, PT, R19, R4, PT ;  /* 0x000000041300720c */ /* 0x000fc60003f05270 */
[----:B----4-:R3:W-:Y:S04]  /*3b30*/  @!P2 STG.E desc[UR8][R14.64], R25 ;  /* 0x000000190e00a986 */ /* 0x0107e8000c101908 */
[----:B------:R3:W-:Y:S06]  /*3b40*/  @!P3 STG.E desc[UR10][R12.64], R27 ;  /* 0x0000001b0c00b986 */ /* 0x0007ec000c10190a */
[----:B------:R-:W-:Y:S05]  /*3b50*/  @P0 BRA `(.L_x_36) ;  /* 0xfffffffc00640947 */ /* 0x000fea000383ffff */
.L_x_35:
[----:B--2---:R-:W-:Y:S05]  /*3b60*/  BSYNC.RECONVERGENT B0 ;  /* 0x0000000000007941 */ /* 0x004fea0003800200 */
.L_x_34:
[----:B------:R-:W-:Y:S06]  /*3b70*/  BAR.SYNC.DEFER_BLOCKING 0x0 ;  /* 0x0000000000007b1d */ /* 0x000fec0000010000 */
[----:B------:R-:W-:Y:S05]  /*3b80*/  EXIT ;  /* 0x000000000000794d */ /* 0x000fea0003800000 */
.L_x_27:
[----:B------:R-:W-:Y:S01]  /*3b90*/  MOV R0, 0x0 ;  /* 0x0000000000007802 */ /* 0x000fe20000000f00 */
[----:B------:R-:W0:Y:S01]  /*3ba0*/  LDCU.64 UR4, c[0x4][0x30] ;  /* 0x01000600ff0477ac */ /* 0x000e220008000a00 */
[----:B------:R-:W-:Y:S02]  /*3bb0*/  CS2R R6, SRZ ;  /* 0x0000000000067805 */ /* 0x000fe4000001ff00 */
[----:B------:R2:W3:Y:S01]  /*3bc0*/  LDC.64 R2, c[0x4][R0] ;  /* 0x0100000000027b82 */ /* 0x0004e20000000a00 */
[----:B0-----:R-:W-:Y:S01]  /*3bd0*/  IMAD.U32 R4, RZ, RZ, UR4 ;  /* 0x00000004ff047e24 */ /* 0x001fe2000f8e00ff */
[----:B--2---:R-:W-:-:S07]  /*3be0*/  MOV R5, UR5 ;  /* 0x0000000500057c02 */ /* 0x004fce0008000f00 */
[----:B-1----:R-:W-:-:S07]  /*3bf0*/  LEPC R20, `(.L_x_37) ;  /* 0x000000001014794e */ /* 0x002fce0000000000 */
[----:B---3--:R-:W-:Y:S05]  /*3c00*/  CALL.ABS.NOINC R2 ;  /* 0x0000000002007343 */ /* 0x008fea0003c00000 */
.L_x_37:
[----:B------:R-:W-:Y:S05]  /*3c10*/  EXIT ;  /* 0x000000000000794d */ /* 0x000fea0003800000 */
        .weak           $__internal_0_$__cuda_sm20_div_u16
        .type           $__internal_0_$__cuda_sm20_div_u16,@function
        .size           $__internal_0_$__cuda_sm20_div_u16,(.L_x_39 - $__internal_0_$__cuda_sm20_div_u16)
$__internal_0_$__cuda_sm20_div_u16:
[----:B------:R-:W0:Y:S01]  /*3c20*/  I2F.U16 R9, R4 ;  /* 0x0000000400097306 */ /* 0x000e220000101000 */
[----:B------:R-:W-:Y:S01]  /*3c30*/  IMAD.MOV.U32 R11, RZ, RZ, 0x4b800000 ;  /* 0x4b800000ff0b7424 */ /* 0x000fe200078e00ff */
[C---:B0-----:R-:W-:Y:S02]  /*3c40*/  FSETP.GEU.AND P1, PT, |R9|.reuse, 1.175494350822287508e-38, PT ;  /* 0x008000000900780b */ /* 0x041fe40003f2e200 */
[----:B------:R-:W-:Y:S02]  /*3c50*/  FSETP.GT.AND P0, PT, |R9|, 8.50705917302346158658e+37, PT ;  /* 0x7e8000000900780b */ /* 0x000fe40003f04200 */
[----:B------:R-:W-:-:S04]  /*3c60*/  FSEL R11, R11, 1, !P1 ;  /* 0x3f8000000b0b7808 */ /* 0x000fc80004800000 */
[----:B------:R-:W-:Y:S02]  /*3c70*/  FSEL R12, R11, 0.25, !P0 ;  /* 0x3e8000000b0c7808 */ /* 0x000fe40004000000 */
[----:B------:R-:W-:-:S03]  /*3c80*/  ISETP.NE.U32.AND P0, PT, R4, RZ, PT ;  /* 0x000000ff0400720c */ /* 0x000fc60003f05070 */
[----:B------:R-:W-:Y:S02]  /*3c90*/  FMUL R11, R9, R12 ;  /* 0x0000000c090b7220 */ /* 0x000fe40000400000 */
[----:B------:R-:W-:Y:S08]  /*3ca0*/  I2F.U16.RZ R9, R13 ;  /* 0x0000000d00097306 */ /* 0x000ff0000010d000 */
[----:B------:R-:W0:Y:S02]  /*3cb0*/  MUFU.RCP R11, R11 ;  /* 0x0000000b000b7308 */ /* 0x000e240000001000 */
[----:B0-----:R-:W-:-:S04]  /*3cc0*/  FMUL R12, R12, R11 ;  /* 0x0000000b0c0c7220 */ /* 0x001fc80000400000 */
[----:B------:R-:W-:-:S04]  /*3cd0*/  VIADD R12, R12, 0x2 ;  /* 0x000000020c0c7836 */ /* 0x000fc80000000000 */
[----:B------:R-:W-:Y:S01]  /*3ce0*/  FMUL.RZ R12, R9, R12 ;  /* 0x0000000c090c7220 */ /* 0x000fe2000040c000 */
[----:B------:R-:W-:-:S05]  /*3cf0*/  IMAD.MOV.U32 R9, RZ, RZ, 0x0 ;  /* 0x00000000ff097424 */ /* 0x000fca00078e00ff */
[----:B------:R-:W0:Y:S02]  /*3d00*/  F2I.U32.TRUNC.NTZ R12, R12 ;  /* 0x0000000c000c7305 */ /* 0x000e24000020f000 */
[----:B0-----:R-:W-:Y:S02]  /*3d10*/  LOP3.LUT R4, R12, 0xffff, RZ, 0xc0, !PT ;  /* 0x0000ffff0c047812 */ /* 0x001fe400078ec0ff */
[----:B------:R-:W-:Y:S01]  /*3d20*/  @!P0 MOV R4, 0xffffffff ;  /* 0xffffffff00048802 */ /* 0x000fe20000000f00 */
[----:B------:R-:W-:Y:S06]  /*3d30*/  RET.REL.NODEC R8 `(_Z11copy_matrixILi64ELi64EEvPKfjjPf) ;  /* 0xffffffc008b07950 */ /* 0x000fec0003c3ffff */
.L_x_38:
[----:B------:R-:W-:-:S00]  /*3d40*/  BRA `(.L_x_38) ;  /* 0xfffffffc00fc7947 */ /* 0x000fc0000383ffff */
[----:B------:R-:W-:-:S00]  /*3d50*/  NOP ;  /* 0x0000000000007918 */ /* 0x000fc00000000000 */
        /* <DEDUP_REMOVED lines=10> */
.L_x_39:


//--------------------- .nv.global.init           --------------------------
	.section	.nv.global.init,"aw",@progbits
.nv.global.init:
	.type		$str$4,@object
	.size		$str$4,($str$1 - $str$4)
$str$4:
        /*0000*/ 	.byte	0xe8, 0xbf, 0x98, 0xe6, 0xb2, 0xa1, 0xe5, 0x81, 0x9a, 0xe5, 0x91, 0xa2, 0x0a, 0x00
	.type		$str$1,@object
	.size		$str$1,($str$2 - $str$1)
$str$1:
        /*000e*/ 	.byte	0x2f, 0x74, 0x6d, 0x70, 0x2f, 0x73, 0x61, 0x73, 0x73, 0x5f, 0x63, 0x75, 0x5f, 0x75, 0x35, 0x6d
        /*001e*/ 	.byte	0x62, 0x5f, 0x39, 0x36, 0x38, 0x2f, 0x6b, 0x2e, 0x63, 0x75, 0x00
	.type		$str$2,@object
	.size		$str$2,($str - $str$2)
$str$2:
        /*0029*/ 	.byte	0x67, 0x72, 0x69, 0x64, 0x44, 0x69, 0x6d, 0x2e, 0x79, 0x20, 0x3d, 0x3d, 0x20, 0x43, 0x45, 0x49
        /*0039*/ 	.byte	0x4c, 0x5f, 0x44, 0x49, 0x56, 0x28, 0x4d, 0x2c, 0x20, 0x42, 0x4d, 0x29, 0x00
	.type		$str,@object
	.size		$str,(__unnamed_1 - $str)
$str:
        /*0046*/ 	.byte	0x67, 0x72, 0x69, 0x64, 0x44, 0x69, 0x6d, 0x2e, 0x78, 0x20, 0x3d, 0x3d, 0x20, 0x43, 0x45, 0x49
        /*0056*/ 	.byte	0x4c, 0x5f, 0x44, 0x49, 0x56, 0x28, 0x4b, 0x2c, 0x20, 0x42, 0x4b, 0x29, 0x00
	.type		__unnamed_1,@object
	.size		__unnamed_1,(.L_0 - __unnamed_1)
__unnamed_1:
        /*0063*/ 	.byte	0x76, 0x6f, 0x69, 0x64, 0x20, 0x63, 0x6f, 0x70, 0x79, 0x5f, 0x6d, 0x61, 0x74, 0x72, 0x69, 0x78
        /*0073*/ 	.byte	0x28, 0x63, 0x6f, 0x6e, 0x73, 0x74, 0x20, 0x66, 0x6c, 0x6f, 0x61, 0x74, 0x20, 0x2a, 0x2c, 0x20
        /*0083*/ 	.byte	0x75, 0x6e, 0x73, 0x69, 0x67, 0x6e, 0x65, 0x64, 0x20, 0x69, 0x6e, 0x74, 0x2c, 0x20, 0x75, 0x6e
        /*0093*/ 	.byte	0x73, 0x69, 0x67, 0x6e, 0x65, 0x64, 0x20, 0x69, 0x6e, 0x74, 0x2c, 0x20, 0x66, 0x6c, 0x6f, 0x61
        /*00a3*/ 	.byte	0x74, 0x20, 0x2a, 0x29, 0x20, 0x5b, 0x77, 0x69, 0x74, 0x68, 0x20, 0x69, 0x6e, 0x74, 0x20, 0x42
        /*00b3*/ 	.byte	0x4d, 0x20, 0x3d, 0x20, 0x36, 0x34, 0x3b, 0x20, 0x69, 0x6e, 0x74, 0x20, 0x42, 0x4b, 0x20, 0x3d
        /*00c3*/ 	.byte	0x20, 0x36, 0x34, 0x5d, 0x00
.L_0:


//--------------------- .nv.shared._Z11copy_matrixILi64ELi64EEvPKfjjPf --------------------------
	.section	.nv.shared._Z11copy_matrixILi64ELi64EEvPKfjjPf,"aw",@nobits
	.sectionflags	@""
	.align	4
.nv.shared._Z11copy_matrixILi64ELi64EEvPKfjjPf:
	.zero		17408


//--------------------- .nv.shared.reserved.0     --------------------------
	.section	.nv.shared.reserved.0,"aw",@nobits
	.weak		__nv_reservedSMEM_offset_0_alias
	.size		__nv_reservedSMEM_offset_0_alias, 0, 64
	.other		__nv_reservedSMEM_offset_0_alias,@"STO_CUDA_RESERVED_SHARED STV_DEFAULT"
__nv_reservedSMEM_offset_0_alias:
	.zero		0
	.zero		64


//--------------------- .nv.constant0._Z11copy_matrixILi64ELi64EEvPKfjjPf --------------------------
	.section	.nv.constant0._Z11copy_matrixILi64ELi64EEvPKfjjPf,"a",@progbits
	.sectionflags	@""
	.align	4
.nv.constant0._Z11copy_matrixILi64ELi64EEvPKfjjPf:
	.zero		920


//--------------------- SYMBOLS --------------------------

	.type		.nv.reservedSmem.offset0,@object
	.size		.nv.reservedSmem.offset0,0x4
	.type		.nv.reservedSmem.cap,@object
	.size		.nv.reservedSmem.cap,0x4
	.type		vprintf,@function
	.type		__assertfail,@function
